	.headerflags	@"EF_CUDA_TEXMODE_UNIFIED EF_CUDA_64BIT_ADDRESS EF_CUDA_ACCELERATORS EF_CUDA_SM90 EF_CUDA_VIRTUAL_SM(EF_CUDA_SM90)"
	.elftype	@"ET_EXEC"


//--------------------- .nv.info                  --------------------------
	.section	.nv.info,"",@"SHT_CUDA_INFO"
	.align	4


	//----- nvinfo : EIATTR_REGCOUNT
	.align		4
        /*0000*/ 	.byte	0x04, 0x2f
        /*0002*/ 	.short	(.L_3 - .L_2)
	.align		4
.L_2:
        /*0004*/ 	.word	index@(triton_poi_fused__native_batch_norm_legit_no_training_mul_softplus_tanh_11)
        /*0008*/ 	.word	0x00000020


	//----- nvinfo : EIATTR_MIN_STACK_SIZE
	.align		4
.L_3:
        /*000c*/ 	.byte	0x04, 0x12
        /*000e*/ 	.short	(.L_5 - .L_4)
	.align		4
.L_4:
        /*0010*/ 	.word	index@(triton_poi_fused__native_batch_norm_legit_no_training_mul_softplus_tanh_11)
        /*0014*/ 	.word	0x00000000


	//----- nvinfo : EIATTR_FRAME_SIZE
	.align		4
.L_5:
        /*0018*/ 	.byte	0x04, 0x11
        /*001a*/ 	.short	(.L_7 - .L_6)
	.align		4
.L_6:
        /*001c*/ 	.word	index@(triton_poi_fused__native_batch_norm_legit_no_training_mul_softplus_tanh_11)
        /*0020*/ 	.word	0x00000000


	//----- nvinfo : EIATTR_MIN_STACK_SIZE
	.align		4
.L_7:
        /*0024*/ 	.byte	0x04, 0x12
        /*0026*/ 	.short	(.L_9 - .L_8)
	.align		4
.L_8:
        /*0028*/ 	.word	index@(triton_poi_fused__native_batch_norm_legit_no_training_mul_softplus_tanh_11)
        /*002c*/ 	.word	0x00000000
.L_9:


//--------------------- .nv.info.triton_poi_fused__native_batch_norm_legit_no_training_mul_softplus_tanh_11 --------------------------
	.section	.nv.info.triton_poi_fused__native_batch_norm_legit_no_training_mul_softplus_tanh_11,"",@"SHT_CUDA_INFO"
	.sectionflags	@""
	.align	4


	//----- nvinfo : EIATTR_CUDA_API_VERSION
	.align		4
        /*0000*/ 	.byte	0x04, 0x37
        /*0002*/ 	.short	(.L_11 - .L_10)
.L_10:
        /*0004*/ 	.word	0x0000007c


	//----- nvinfo : EIATTR_KPARAM_INFO
	.align		4
.L_11:
        /*0008*/ 	.byte	0x04, 0x17
        /*000a*/ 	.short	(.L_13 - .L_12)
.L_12:
        /*000c*/ 	.word	0x00000000
        /*0010*/ 	.short	0x0006
        /*0012*/ 	.short	0x0030
        /*0014*/ 	.byte	0x00, 0xf0, 0x11, 0x00


	//----- nvinfo : EIATTR_KPARAM_INFO
	.align		4
.L_13:
        /*0018*/ 	.byte	0x04, 0x17
        /*001a*/ 	.short	(.L_15 - .L_14)
.L_14:
        /*001c*/ 	.word	0x00000000
        /*0020*/ 	.short	0x0005
        /*0022*/ 	.short	0x0028
        /*0024*/ 	.byte	0x00, 0xf4, 0x21, 0x00


	//----- nvinfo : EIATTR_KPARAM_INFO
	.align		4
.L_15:
        /*0028*/ 	.byte	0x04, 0x17
        /*002a*/ 	.short	(.L_17 - .L_16)
.L_16:
        /*002c*/ 	.word	0x00000000
        /*0030*/ 	.short	0x0004
        /*0032*/ 	.short	0x0020
        /*0034*/ 	.byte	0x00, 0xf4, 0x21, 0x00


	//----- nvinfo : EIATTR_KPARAM_INFO
	.align		4
.L_17:
        /*0038*/ 	.byte	0x04, 0x17
        /*003a*/ 	.short	(.L_19 - .L_18)
.L_18:
        /*003c*/ 	.word	0x00000000
        /*0040*/ 	.short	0x0003
        /*0042*/ 	.short	0x0018
        /*0044*/ 	.byte	0x00, 0xf4, 0x21, 0x00


	//----- nvinfo : EIATTR_KPARAM_INFO
	.align		4
.L_19:
        /*0048*/ 	.byte	0x04, 0x17
        /*004a*/ 	.short	(.L_21 - .L_20)
.L_20:
        /*004c*/ 	.word	0x00000000
        /*0050*/ 	.short	0x0002
        /*0052*/ 	.short	0x0010
        /*0054*/ 	.byte	0x00, 0xf4, 0x21, 0x00


	//----- nvinfo : EIATTR_KPARAM_INFO
	.align		4
.L_21:
        /*0058*/ 	.byte	0x04, 0x17
        /*005a*/ 	.short	(.L_23 - .L_22)
.L_22:
        /*005c*/ 	.word	0x00000000
        /*0060*/ 	.short	0x0001
        /*0062*/ 	.short	0x0008
        /*0064*/ 	.byte	0x00, 0xf4, 0x21, 0x00


	//----- nvinfo : EIATTR_KPARAM_INFO
	.align		4
.L_23:
        /*0068*/ 	.byte	0x04, 0x17
        /*006a*/ 	.short	(.L_25 - .L_24)
.L_24:
        /*006c*/ 	.word	0x00000000
        /*0070*/ 	.short	0x0000
        /*0072*/ 	.short	0x0000
        /*0074*/ 	.byte	0x00, 0xf4, 0x21, 0x00


	//----- nvinfo : EIATTR_SPARSE_MMA_MASK
	.align		4
.L_25:
        /*0078*/ 	.byte	0x03, 0x50
        /*007a*/ 	.short	0x0000


	//----- nvinfo : EIATTR_MAXREG_COUNT
	.align		4
        /*007c*/ 	.byte	0x03, 0x1b
        /*007e*/ 	.short	0x00ff


	//----- nvinfo : EIATTR_EXIT_INSTR_OFFSETS
	.align		4
        /*0080*/ 	.byte	0x04, 0x1c
        /*0082*/ 	.short	(.L_27 - .L_26)


	//   ....[0]....
.L_26:
        /*0084*/ 	.word	0x000023d0


	//----- nvinfo : EIATTR_REQNTID
	.align		4
.L_27:
        /*0088*/ 	.byte	0x04, 0x10
        /*008a*/ 	.short	(.L_29 - .L_28)
.L_28:
        /*008c*/ 	.word	0x00000080
        /*0090*/ 	.word	0x00000001
        /*0094*/ 	.word	0x00000001


	//----- nvinfo : EIATTR_CRS_STACK_SIZE
	.align		4
.L_29:
        /*0098*/ 	.byte	0x04, 0x1e
        /*009a*/ 	.short	(.L_31 - .L_30)
.L_30:
        /*009c*/ 	.word	0x00000000


	//----- nvinfo : EIATTR_CBANK_PARAM_SIZE
	.align		4
.L_31:
        /*00a0*/ 	.byte	0x03, 0x19
        /*00a2*/ 	.short	0x0034


	//----- nvinfo : EIATTR_PARAM_CBANK
	.align		4
        /*00a4*/ 	.byte	0x04, 0x0a
        /*00a6*/ 	.short	(.L_33 - .L_32)
	.align		4
.L_32:
        /*00a8*/ 	.word	index@(.nv.constant0.triton_poi_fused__native_batch_norm_legit_no_training_mul_softplus_tanh_11)
        /*00ac*/ 	.short	0x0210
        /*00ae*/ 	.short	0x0034


	//----- nvinfo : EIATTR_SW_WAR
	.align		4
.L_33:
        /*00b0*/ 	.byte	0x04, 0x36
        /*00b2*/ 	.short	(.L_35 - .L_34)
.L_34:
        /*00b4*/ 	.word	0x00000008
.L_35:


//--------------------- .nv.callgraph             --------------------------
	.section	.nv.callgraph,"",@"SHT_CUDA_CALLGRAPH"
	.align	4
	.sectionentsize	8
	.align		4
        /*0000*/ 	.word	0x00000000
	.align		4
        /*0004*/ 	.word	0xffffffff
	.align		4
        /*0008*/ 	.word	0x00000000
	.align		4
        /*000c*/ 	.word	0xfffffffe
	.align		4
        /*0010*/ 	.word	0x00000000
	.align		4
        /*0014*/ 	.word	0xfffffffd
	.align		4
        /*0018*/ 	.word	0x00000000
	.align		4
        /*001c*/ 	.word	0xfffffffc


//--------------------- .nv.constant4             --------------------------
	.section	.nv.constant4,"a",@progbits
	.align	8
	.align		8
.nv.constant4:
        /*0000*/ 	.dword	_$_str
	.align		8
        /*0008*/ 	.dword	_$_str_$_2


//--------------------- .text.triton_poi_fused__native_batch_norm_legit_no_training_mul_softplus_tanh_11 --------------------------
	.section	.text.triton_poi_fused__native_batch_norm_legit_no_training_mul_softplus_tanh_11,"ax",@progbits
	.align	128
        .global         triton_poi_fused__native_batch_norm_legit_no_training_mul_softplus_tanh_11
        .type           triton_poi_fused__native_batch_norm_legit_no_training_mul_softplus_tanh_11,@function
        .size           triton_poi_fused__native_batch_norm_legit_no_training_mul_softplus_tanh_11,(.L_x_41 - triton_poi_fused__native_batch_norm_legit_no_training_mul_softplus_tanh_11)
        .other          triton_poi_fused__native_batch_norm_legit_no_training_mul_softplus_tanh_11,@"STO_CUDA_ENTRY STV_DEFAULT"
triton_poi_fused__native_batch_norm_legit_no_training_mul_softplus_tanh_11:
.text.triton_poi_fused__native_batch_norm_legit_no_training_mul_softplus_tanh_11:
[----:B------:R-:W0:Y:S01]  /*0000*/  LDC R1, c[0x0][0x28] ;  /* 0x00000a00ff017b82 */ /* 0x000e220000000800 */
[----:B------:R-:W1:Y:S07]  /*0010*/  S2R R0, SR_TID.X ;  /* 0x0000000000007919 */ /* 0x000e6e0000002100 */
[----:B------:R-:W2:Y:S01]  /*0020*/  LDC.64 R4, c[0x0][0x228] ;  /* 0x00008a00ff047b82 */ /* 0x000ea20000000a00 */
[----:B------:R-:W-:Y:S01]  /*0030*/  ULDC.64 UR4, c[0x0][0x208] ;  /* 0x0000820000047ab9 */ /* 0x000fe20000000a00 */
[----:B------:R-:W3:Y:S06]  /*0040*/  S2R R7, SR_CTAID.X ;  /* 0x0000000000077919 */ /* 0x000eec0000002500 */
[----:B------:R-:W4:Y:S01]  /*0050*/  LDC.64 R8, c[0x0][0x220] ;  /* 0x00008800ff087b82 */ /* 0x000f220000000a00 */
[----:B------:R-:W-:-:S07]  /*0060*/  HFMA2.MMA R26, -RZ, RZ, 1.625, 0 ;  /* 0x3e800000ff1a7435 */ /* 0x000fce00000001ff */
[----:B------:R-:W5:Y:S08]  /*0070*/  LDC.64 R20, c[0x0][0x218] ;  /* 0x00008600ff147b82 */ /* 0x000f700000000a00 */
[----:B------:R-:W5:Y:S01]  /*0080*/  LDC.64 R12, c[0x0][0x230] ;  /* 0x00008c00ff0c7b82 */ /* 0x000f620000000a00 */
[----:B-1----:R-:W-:-:S07]  /*0090*/  SHF.L.U32 R0, R0, 0x2, RZ ;  /* 0x0000000200007819 */ /* 0x002fce00000006ff */
[----:B------:R-:W1:Y:S01]  /*00a0*/  LDC.64 R16, c[0x0][0x238] ;  /* 0x00008e00ff107b82 */ /* 0x000e620000000a00 */
[----:B---3--:R-:W-:Y:S02]  /*00b0*/  SHF.R.S32.HI R3, RZ, 0x15, R7 ;  /* 0x00000015ff037819 */ /* 0x008fe40000011407 */
[----:B------:R-:W-:Y:S02]  /*00c0*/  LOP3.LUT R0, R0, 0x1fc, RZ, 0xc0, !PT ;  /* 0x000001fc00007812 */ /* 0x000fe400078ec0ff */
[----:B------:R-:W-:Y:S02]  /*00d0*/  SGXT R3, R3, 0x1 ;  /* 0x000000010303781a */ /* 0x000fe40000000200 */
[----:B------:R-:W-:-:S04]  /*00e0*/  LEA R2, R7, R0, 0xa ;  /* 0x0000000007027211 */ /* 0x000fc800078e50ff */
[----:B------:R-:W-:-:S04]  /*00f0*/  LEA.HI R3, R3, R2, RZ, 0x5 ;  /* 0x0000000203037211 */ /* 0x000fc800078f28ff */
[----:B------:R-:W-:-:S04]  /*0100*/  LOP3.LUT R3, R3, 0xffffffe0, RZ, 0xc0, !PT ;  /* 0xffffffe003037812 */ /* 0x000fc800078ec0ff */
[----:B------:R-:W-:-:S05]  /*0110*/  IADD3 R19, R2, -R3, RZ ;  /* 0x8000000302137210 */ /* 0x000fca0007ffe0ff */
[----:B--2---:R-:W-:-:S06]  /*0120*/  IMAD.WIDE R4, R19, 0x4, R4 ;  /* 0x0000000413047825 */ /* 0x004fcc00078e0204 */
[----:B------:R-:W2:Y:S01]  /*0130*/  LDG.E.EL.128 R4, desc[UR4][R4.64] ;  /* 0x0000000404047981 */ /* 0x000ea2000c2e1d00 */
[----:B----4-:R-:W-:-:S04]  /*0140*/  IMAD.WIDE R8, R19, 0x4, R8 ;  /* 0x0000000413087825 */ /* 0x010fc800078e0208 */
[----:B-----5:R-:W-:Y:S02]  /*0150*/  IMAD.WIDE R20, R2, 0x4, R20 ;  /* 0x0000000402147825 */ /* 0x020fe400078e0214 */
[----:B------:R-:W3:Y:S02]  /*0160*/  LDG.E.EL.128 R8, desc[UR4][R8.64] ;  /* 0x0000000408087981 */ /* 0x000ee4000c2e1d00 */
[----:B0-----:R-:W-:-:S04]  /*0170*/  IMAD.WIDE R12, R19, 0x4, R12 ;  /* 0x00000004130c7825 */ /* 0x001fc800078e020c */
[----:B-1----:R-:W-:-:S04]  /*0180*/  IMAD.WIDE R16, R19, 0x4, R16 ;  /* 0x0000000413107825 */ /* 0x002fc800078e0210 */
[----:B--2---:R-:W-:Y:S01]  /*0190*/  FADD R0, R4, 9.9999997473787516356e-06 ;  /* 0x3727c5ac04007421 */ /* 0x004fe20000000000 */
[----:B------:R-:W-:Y:S01]  /*01a0*/  FADD R3, R5, 9.9999997473787516356e-06 ;  /* 0x3727c5ac05037421 */ /* 0x000fe20000000000 */
[----:B------:R-:W-:Y:S01]  /*01b0*/  FADD R6, R6, 9.9999997473787516356e-06 ;  /* 0x3727c5ac06067421 */ /* 0x000fe20000000000 */
[----:B------:R-:W-:-:S03]  /*01c0*/  FADD R7, R7, 9.9999997473787516356e-06 ;  /* 0x3727c5ac07077421 */ /* 0x000fc60000000000 */
[----:B------:R-:W0:Y:S08]  /*01d0*/  MUFU.SQRT R0, R0 ;  /* 0x0000000000007308 */ /* 0x000e300000002000 */
[----:B------:R-:W1:Y:S01]  /*01e0*/  MUFU.SQRT R24, R6 ;  /* 0x0000000600187308 */ /* 0x000e620000002000 */
[----:B0-----:R-:W-:-:S07]  /*01f0*/  FSETP.GT.AND P6, PT, R0, 8.50705917302346158658e+37, PT ;  /* 0x7e8000000000780b */ /* 0x001fce0003fc4000 */
[----:B------:R-:W0:Y:S01]  /*0200*/  MUFU.SQRT R3, R3 ;  /* 0x0000000300037308 */ /* 0x000e220000002000 */
[----:B------:R-:W-:Y:S02]  /*0210*/  FSETP.GEU.AND P5, PT, R0, 1.175494350822287508e-38, PT ;  /* 0x008000000000780b */ /* 0x000fe40003fae000 */
[----:B------:R-:W-:Y:S02]  /*0220*/  FSEL R4, R26, 1, P6 ;  /* 0x3f8000001a047808 */ /* 0x000fe40003000000 */
[----:B-1----:R-:W-:-:S03]  /*0230*/  FSETP.GT.AND P3, PT, R24, 8.50705917302346158658e+37, PT ;  /* 0x7e8000001800780b */ /* 0x002fc60003f64000 */
[----:B------:R-:W1:Y:S01]  /*0240*/  MUFU.SQRT R18, R7 ;  /* 0x0000000700127308 */ /* 0x000e620000002000 */
[----:B------:R-:W-:Y:S02]  /*0250*/  FSETP.GEU.AND P0, PT, R24, 1.175494350822287508e-38, PT ;  /* 0x008000001800780b */ /* 0x000fe40003f0e000 */
[----:B------:R-:W-:Y:S01]  /*0260*/  FSEL R15, R26, 1, P3 ;  /* 0x3f8000001a0f7808 */ /* 0x000fe20001800000 */
[----:B------:R-:W-:Y:S02]  /*0270*/  @P6 FMUL R0, R0, 0.25 ;  /* 0x3e80000000006820 */ /* 0x000fe40000400000 */
[----:B------:R-:W-:Y:S01]  /*0280*/  @!P5 FMUL R4, R4, 16777216 ;  /* 0x4b8000000404d820 */ /* 0x000fe20000400000 */
[C---:B0-----:R-:W-:Y:S01]  /*0290*/  FSETP.GT.AND P4, PT, R3.reuse, 8.50705917302346158658e+37, PT ;  /* 0x7e8000000300780b */ /* 0x041fe20003f84000 */
[----:B------:R-:W-:Y:S01]  /*02a0*/  @!P5 FMUL R0, R0, 16777216 ;  /* 0x4b8000000000d820 */ /* 0x000fe20000400000 */
[----:B------:R-:W-:Y:S02]  /*02b0*/  FSETP.GEU.AND P1, PT, R3, 1.175494350822287508e-38, PT ;  /* 0x008000000300780b */ /* 0x000fe40003f2e000 */
[----:B------:R-:W-:Y:S01]  /*02c0*/  FSEL R14, R26, 1, P4 ;  /* 0x3f8000001a0e7808 */ /* 0x000fe20002000000 */
[----:B------:R-:W-:Y:S01]  /*02d0*/  @P3 FMUL R24, R24, 0.25 ;  /* 0x3e80000018183820 */ /* 0x000fe20000400000 */
[----:B------:R-:W0:Y:S01]  /*02e0*/  MUFU.RCP R27, R0 ;  /* 0x00000000001b7308 */ /* 0x000e220000001000 */
[----:B-1----:R-:W-:-:S02]  /*02f0*/  FSETP.GT.AND P2, PT, R18, 8.50705917302346158658e+37, PT ;  /* 0x7e8000001200780b */ /* 0x002fc40003f44000 */
[----:B------:R-:W-:Y:S01]  /*0300*/  @!P0 FMUL R24, R24, 16777216 ;  /* 0x4b80000018188820 */ /* 0x000fe20000400000 */
[----:B------:R-:W-:-:S03]  /*0310*/  FSETP.GEU.AND P6, PT, R18, 1.175494350822287508e-38, PT ;  /* 0x008000001200780b */ /* 0x000fc60003fce000 */
[----:B------:R-:W-:Y:S02]  /*0320*/  @P4 FMUL R3, R3, 0.25 ;  /* 0x3e80000003034820 */ /* 0x000fe40000400000 */
[----:B------:R-:W1:Y:S02]  /*0330*/  MUFU.RCP R24, R24 ;  /* 0x0000001800187308 */ /* 0x000e640000001000 */
[----:B------:R-:W-:-:S03]  /*0340*/  @!P1 FMUL R3, R3, 16777216 ;  /* 0x4b80000003039820 */ /* 0x000fc60000400000 */
[----:B------:R-:W-:Y:S01]  /*0350*/  @P2 FMUL R18, R18, 0.25 ;  /* 0x3e80000012122820 */ /* 0x000fe20000400000 */
[----:B0-----:R-:W-:Y:S02]  /*0360*/  FMUL R27, R27, R4 ;  /* 0x000000041b1b7220 */ /* 0x001fe40000400000 */
[----:B------:R-:W0:Y:S01]  /*0370*/  MUFU.RCP R25, R3 ;  /* 0x0000000300197308 */ /* 0x000e220000001000 */
[----:B------:R-:W3:Y:S01]  /*0380*/  LDG.E.128 R4, desc[UR4][R20.64] ;  /* 0x0000000414047981 */ /* 0x000ee2000c1e1d00 */
[----:B------:R-:W-:Y:S01]  /*0390*/  @!P6 FMUL R18, R18, 16777216 ;  /* 0x4b8000001212e820 */ /* 0x000fe20000400000 */
[----:B------:R-:W-:Y:S01]  /*03a0*/  @!P1 FMUL R14, R14, 16777216 ;  /* 0x4b8000000e0e9820 */ /* 0x000fe20000400000 */
[----:B------:R-:W-:-:S04]  /*03b0*/  @!P0 FMUL R15, R15, 16777216 ;  /* 0x4b8000000f0f8820 */ /* 0x000fc80000400000 */
[----:B------:R2:W4:Y:S01]  /*03c0*/  MUFU.RCP R0, R18 ;  /* 0x0000001200007308 */ /* 0x0005220000001000 */
[----:B-1----:R-:W-:Y:S01]  /*03d0*/  FMUL R24, R24, R15 ;  /* 0x0000000f18187220 */ /* 0x002fe20000400000 */
[----:B------:R-:W5:Y:S01]  /*03e0*/  LDG.E.128 R20, desc[UR4][R20.64+0x800] ;  /* 0x0008000414147981 */ /* 0x000f62000c1e1d00 */
[----:B0-----:R-:W-:-:S03]  /*03f0*/  FMUL R25, R25, R14 ;  /* 0x0000000e19197220 */ /* 0x001fc60000400000 */
[----:B------:R-:W5:Y:S04]  /*0400*/  LDG.E.EL.128 R12, desc[UR4][R12.64] ;  /* 0x000000040c0c7981 */ /* 0x000f68000c2e1d00 */
[----:B--2---:R-:W2:Y:S01]  /*0410*/  LDG.E.EL.128 R16, desc[UR4][R16.64] ;  /* 0x0000000410107981 */ /* 0x004ea2000c2e1d00 */
[----:B------:R-:W-:-:S05]  /*0420*/  FSEL R3, R26, 1, P2 ;  /* 0x3f8000001a037808 */ /* 0x000fca0001000000 */
[----:B------:R-:W-:-:S04]  /*0430*/  @!P6 FMUL R3, R3, 16777216 ;  /* 0x4b8000000303e820 */ /* 0x000fc80000400000 */
[----:B----4-:R-:W-:Y:S01]  /*0440*/  FMUL R0, R0, R3 ;  /* 0x0000000300007220 */ /* 0x010fe20000400000 */
[----:B------:R-:W-:Y:S01]  /*0450*/  BSSY B0, `(.L_x_0) ;  /* 0x000003f000007945 */ /* 0x000fe20003800000 */
[----:B---3--:R-:W-:-:S04]  /*0460*/  FADD R4, R4, -R8 ;  /* 0x8000000804047221 */ /* 0x008fc80000000000 */
[----:B------:R-:W-:Y:S01]  /*0470*/  FMUL R3, R4, R27 ;  /* 0x0000001b04037220 */ /* 0x000fe20000400000 */
[----:B-----5:R-:W-:-:S03]  /*0480*/  FADD R29, R20, -R8 ;  /* 0x80000008141d7221 */ /* 0x020fc60000000000 */
[----:B--2---:R-:W-:-:S04]  /*0490*/  FFMA R3, R12, R3, R16 ;  /* 0x000000030c037223 */ /* 0x004fc80000000010 */
[----:B------:R-:W-:-:S05]  /*04a0*/  FMUL R8, R3, 1.4426950216293334961 ;  /* 0x3fb8aa3b03087820 */ /* 0x000fca0000400000 */
[----:B------:R-:W-:-:S13]  /*04b0*/  FSETP.GEU.AND P0, PT, R8, -126, PT ;  /* 0xc2fc00000800780b */ /* 0x000fda0003f0e000 */
[----:B------:R-:W-:-:S06]  /*04c0*/  @!P0 FMUL R8, R8, 0.5 ;  /* 0x3f00000008088820 */ /* 0x000fcc0000400000 */
[----:B------:R-:W0:Y:S01]  /*04d0*/  MUFU.EX2 R8, R8 ;  /* 0x0000000800087308 */ /* 0x000e220000000800 */
[----:B------:R-:W-:Y:S01]  /*04e0*/  FADD R4, R5, -R9 ;  /* 0x8000000905047221 */ /* 0x000fe20000000000 */
[----:B0-----:R-:W-:-:S04]  /*04f0*/  @!P0 FMUL R8, R8, R8 ;  /* 0x0000000808088220 */ /* 0x001fc80000400000 */
[----:B------:R-:W-:-:S05]  /*0500*/  FADD.FTZ.RZ R5, R8, 1 ;  /* 0x3f80000008057421 */ /* 0x000fca000001c000 */
[----:B------:R-:W-:Y:S01]  /*0510*/  IADD3 R5, R5, -0x3f400000, RZ ;  /* 0xc0c0000005057810 */ /* 0x000fe20007ffe0ff */
[----:B------:R-:W-:-:S03]  /*0520*/  FADD R28, R21, -R9 ;  /* 0x80000009151c7221 */ /* 0x000fc60000000000 */
[----:B------:R-:W-:-:S04]  /*0530*/  LOP3.LUT R5, R5, 0xff800000, RZ, 0xc0, !PT ;  /* 0xff80000005057812 */ /* 0x000fc800078ec0ff */
[----:B------:R-:W-:Y:S02]  /*0540*/  IADD3 R9, -R5, 0x40800000, RZ ;  /* 0x4080000005097810 */ /* 0x000fe40007ffe1ff */
[----:B------:R-:W-:-:S03]  /*0550*/  IADD3 R20, R8, -R5, RZ ;  /* 0x8000000508147210 */ /* 0x000fc60007ffe0ff */
[----:B------:R-:W-:Y:S01]  /*0560*/  FFMA.FTZ R9, R9, R26, -1 ;  /* 0xbf80000009097423 */ /* 0x000fe2000001001a */
[----:B------:R-:W-:-:S03]  /*0570*/  MOV R21, 0x3d39bf78 ;  /* 0x3d39bf7800157802 */ /* 0x000fc60000000f00 */
[----:B------:R-:W-:-:S04]  /*0580*/  FADD R20, R20, R9 ;  /* 0x0000000914147221 */ /* 0x000fc80000000000 */
[----:B------:R-:W-:-:S04]  /*0590*/  FFMA.FTZ R9, R20, -R21, 0.10546888411045074463 ;  /* 0x3dd8001214097423 */ /* 0x000fc80000010815 */
[----:B------:R-:W-:Y:S01]  /*05a0*/  FFMA.FTZ R9, R20, R9, -0.13229703903198242188 ;  /* 0xbe0778e014097423 */ /* 0x000fe20000010009 */
[----:B------:R-:W-:-:S03]  /*05b0*/  FMUL R4, R4, R25 ;  /* 0x0000001904047220 */ /* 0x000fc60000400000 */
[----:B------:R-:W-:Y:S01]  /*05c0*/  FFMA.FTZ R9, R20, R9, 0.14491446316242218018 ;  /* 0x3e14647514097423 */ /* 0x000fe20000010009 */
[----:B------:R-:W-:-:S03]  /*05d0*/  FFMA R4, R13, R4, R17 ;  /* 0x000000040d047223 */ /* 0x000fc60000000011 */
[----:B------:R-:W-:Y:S01]  /*05e0*/  FFMA.FTZ R9, R20, R9, -0.16641564667224884033 ;  /* 0xbe2a68dd14097423 */ /* 0x000fe20000010009 */
[----:B------:R-:W-:-:S03]  /*05f0*/  FMUL R26, R4, 1.4426950216293334961 ;  /* 0x3fb8aa3b041a7820 */ /* 0x000fc60000400000 */
[----:B------:R-:W-:Y:S02]  /*0600*/  FFMA.FTZ R9, R20, R9, 0.19988867640495300293 ;  /* 0x3e4caf9e14097423 */ /* 0x000fe40000010009 */
[----:B------:R-:W-:Y:S02]  /*0610*/  FSETP.GEU.AND P0, PT, R26, -126, PT ;  /* 0xc2fc00001a00780b */ /* 0x000fe40003f0e000 */
[----:B------:R-:W-:-:S04]  /*0620*/  FFMA.FTZ R9, R20, R9, -0.25000196695327758789 ;  /* 0xbe80004214097423 */ /* 0x000fc80000010009 */
[----:B------:R-:W-:-:S04]  /*0630*/  FFMA.FTZ R9, R20, R9, 0.33333510160446166992 ;  /* 0x3eaaaae614097423 */ /* 0x000fc80000010009 */
[----:B------:R-:W-:-:S04]  /*0640*/  FFMA.FTZ R9, R20, R9, -0.5 ;  /* 0xbf00000014097423 */ /* 0x000fc80000010009 */
[----:B------:R-:W-:Y:S01]  /*0650*/  FMUL R9, R20, R9 ;  /* 0x0000000914097220 */ /* 0x000fe20000400000 */
[----:B------:R-:W-:-:S03]  /*0660*/  @!P0 FMUL R26, R26, 0.5 ;  /* 0x3f0000001a1a8820 */ /* 0x000fc60000400000 */
[----:B------:R-:W-:Y:S02]  /*0670*/  FFMA.FTZ R20, R20, R9, R20 ;  /* 0x0000000914147223 */ /* 0x000fe40000010014 */
[----:B------:R-:W0:Y:S01]  /*0680*/  MUFU.EX2 R9, R26 ;  /* 0x0000001a00097308 */ /* 0x000e220000000800 */
[----:B------:R-:W-:-:S05]  /*0690*/  I2FP.F32.S32 R5, R5 ;  /* 0x0000000500057245 */ /* 0x000fca0000201400 */
[----:B------:R-:W-:-:S04]  /*06a0*/  FMUL R5, R5, 1.1920928955078125e-07 ;  /* 0x3400000005057820 */ /* 0x000fc80000400000 */
[----:B------:R-:W-:Y:S01]  /*06b0*/  FFMA.FTZ R20, R5, 0.69314718246459960938, R20 ;  /* 0x3f31721805147823 */ /* 0x000fe20000010014 */
[----:B0-----:R-:W-:-:S04]  /*06c0*/  @!P0 FMUL R9, R9, R9 ;  /* 0x0000000909098220 */ /* 0x001fc80000400000 */
[----:B------:R-:W-:Y:S01]  /*06d0*/  FADD.FTZ.RZ R5, R9, 1 ;  /* 0x3f80000009057421 */ /* 0x000fe2000001c000 */
[----:B------:R-:W-:-:S04]  /*06e0*/  FMUL R27, R29, R27 ;  /* 0x0000001b1d1b7220 */ /* 0x000fc80000400000 */
[----:B------:R-:W-:Y:S01]  /*06f0*/  IADD3 R5, R5, -0x3f400000, RZ ;  /* 0xc0c0000005057810 */ /* 0x000fe20007ffe0ff */
[----:B------:R-:W-:-:S03]  /*0700*/  FFMA R12, R12, R27, R16 ;  /* 0x0000001b0c0c7223 */ /* 0x000fc60000000010 */
[----:B------:R-:W-:Y:S01]  /*0710*/  LOP3.LUT R16, R5, 0xff800000, RZ, 0xc0, !PT ;  /* 0xff80000005107812 */ /* 0x000fe200078ec0ff */
[--C-:B------:R-:W-:Y:S01]  /*0720*/  FADD R5, R6, -R10.reuse ;  /* 0x8000000a06057221 */ /* 0x100fe20000000000 */
[----:B------:R-:W-:Y:S02]  /*0730*/  HFMA2.MMA R6, -RZ, RZ, 1.625, 0 ;  /* 0x3e800000ff067435 */ /* 0x000fe400000001ff */
[----:B------:R-:W-:Y:S01]  /*0740*/  IADD3 R29, -R16, 0x40800000, RZ ;  /* 0x40800000101d7810 */ /* 0x000fe20007ffe1ff */
[----:B------:R-:W-:Y:S01]  /*0750*/  FADD R27, R22, -R10 ;  /* 0x8000000a161b7221 */ /* 0x000fe20000000000 */
[----:B------:R-:W-:Y:S02]  /*0760*/  IADD3 R22, R9, -R16, RZ ;  /* 0x8000001009167210 */ /* 0x000fe40007ffe0ff */
[----:B------:R-:W-:-:S04]  /*0770*/  ISETP.GE.U32.AND P0, PT, R8, 0x7f800000, PT ;  /* 0x7f8000000800780c */ /* 0x000fc80003f06070 */
[----:B------:R-:W-:Y:S01]  /*0780*/  FFMA.FTZ R29, R29, R6, -1 ;  /* 0xbf8000001d1d7423 */ /* 0x000fe20000010006 */
[----:B------:R-:W-:-:S03]  /*0790*/  FMUL R28, R28, R25 ;  /* 0x000000191c1c7220 */ /* 0x000fc60000400000 */
[----:B------:R-:W-:-:S04]  /*07a0*/  FADD R22, R22, R29 ;  /* 0x0000001d16167221 */ /* 0x000fc80000000000 */
[----:B------:R-:W-:-:S04]  /*07b0*/  FFMA.FTZ R25, R22, -R21, 0.10546888411045074463 ;  /* 0x3dd8001216197423 */ /* 0x000fc80000010815 */
[----:B------:R-:W-:-:S04]  /*07c0*/  FFMA.FTZ R25, R22, R25, -0.13229703903198242188 ;  /* 0xbe0778e016197423 */ /* 0x000fc80000010019 */
[----:B------:R-:W-:Y:S01]  /*07d0*/  FFMA.FTZ R25, R22, R25, 0.14491446316242218018 ;  /* 0x3e14647516197423 */ /* 0x000fe20000010019 */
[----:B------:R-:W-:Y:S06]  /*07e0*/  @!P0 BRA `(.L_x_1) ;  /* 0x0000000000148947 */ /* 0x000fec0003800000 */
[----:B------:R-:W-:-:S13]  /*07f0*/  ISETP.GE.AND P0, PT, R8, -0x407fffff, PT ;  /* 0xbf8000010800780c */ /* 0x000fda0003f06270 */
[----:B------:R-:W-:-:S05]  /*0800*/  @P0 MOV R29, 0x7f800000 ;  /* 0x7f800000001d0802 */ /* 0x000fca0000000f00 */
[C---:B------:R-:W-:Y:S01]  /*0810*/  @P0 FFMA.FTZ R20, R8.reuse, R29, +INF ;  /* 0x7f80000008140423 */ /* 0x040fe2000001001d */
[----:B------:R-:W-:-:S04]  /*0820*/  FSETP.NEU.AND P0, PT, R8, RZ, PT ;  /* 0x000000ff0800720b */ /* 0x000fc80003f0d000 */
[----:B------:R-:W-:-:S09]  /*0830*/  FSEL R20, R20, -RZ, P0 ;  /* 0x800000ff14147208 */ /* 0x000fd20000000000 */
.L_x_1:
[----:B------:R-:W-:Y:S05]  /*0840*/  BSYNC B0 ;  /* 0x0000000000007941 */ /* 0x000fea0003800000 */
.L_x_0:
[C---:B------:R-:W-:Y:S01]  /*0850*/  FFMA.FTZ R25, R22.reuse, R25, -0.16641564667224884033 ;  /* 0xbe2a68dd16197423 */ /* 0x040fe20000010019 */
[----:B------:R-:W-:Y:S01]  /*0860*/  FMUL R5, R5, R24 ;  /* 0x0000001805057220 */ /* 0x000fe20000400000 */
[----:B------:R-:W-:Y:S01]  /*0870*/  FADD R7, R7, -R11 ;  /* 0x8000000b07077221 */ /* 0x000fe20000000000 */
[----:B------:R-:W-:Y:S01]  /*0880*/  FFMA R13, R13, R28, R17 ;  /* 0x0000001c0d0d7223 */ /* 0x000fe20000000011 */
[----:B------:R-:W-:Y:S01]  /*0890*/  FFMA.FTZ R25, R22, R25, 0.19988867640495300293 ;  /* 0x3e4caf9e16197423 */ /* 0x000fe20000010019 */
[--C-:B------:R-:W-:Y:S01]  /*08a0*/  FFMA R10, R14, R5, R18.reuse ;  /* 0x000000050e0a7223 */ /* 0x100fe20000000012 */
[----:B------:R-:W-:Y:S01]  /*08b0*/  FMUL R26, R7, R0 ;  /* 0x00000000071a7220 */ /* 0x000fe20000400000 */
[----:B------:R-:W-:Y:S01]  /*08c0*/  FMUL R27, R24, R27 ;  /* 0x0000001b181b7220 */ /* 0x000fe20000400000 */
[----:B------:R-:W-:Y:S01]  /*08d0*/  FFMA.FTZ R5, R22, R25, -0.25000196695327758789 ;  /* 0xbe80004216057423 */ /* 0x000fe20000010019 */
[----:B------:R-:W-:Y:S01]  /*08e0*/  FMUL R25, R10, 1.4426950216293334961 ;  /* 0x3fb8aa3b0a197820 */ /* 0x000fe20000400000 */
[----:B------:R-:W-:Y:S01]  /*08f0*/  FADD R23, R23, -R11 ;  /* 0x8000000b17177221 */ /* 0x000fe20000000000 */
[----:B------:R-:W-:Y:S01]  /*0900*/  FFMA R14, R14, R27, R18 ;  /* 0x0000001b0e0e7223 */ /* 0x000fe20000000012 */
[----:B------:R-:W-:Y:S01]  /*0910*/  FFMA.FTZ R5, R22, R5, 0.33333510160446166992 ;  /* 0x3eaaaae616057423 */ /* 0x000fe20000010005 */
[----:B------:R-:W-:Y:S01]  /*0920*/  FMUL R27, R13, 1.4426950216293334961 ;  /* 0x3fb8aa3b0d1b7820 */ /* 0x000fe20000400000 */
[----:B------:R-:W-:Y:S01]  /*0930*/  FSETP.GEU.AND P0, PT, R25, -126, PT ;  /* 0xc2fc00001900780b */ /* 0x000fe20003f0e000 */
[----:B------:R-:W-:Y:S01]  /*0940*/  FMUL R0, R0, R23 ;  /* 0x0000001700007220 */ /* 0x000fe20000400000 */
[----:B------:R-:W-:Y:S01]  /*0950*/  FFMA.FTZ R5, R22, R5, -0.5 ;  /* 0xbf00000016057423 */ /* 0x000fe20000010005 */
[----:B------:R-:W-:Y:S01]  /*0960*/  FMUL R23, R12, 1.4426950216293334961 ;  /* 0x3fb8aa3b0c177820 */ /* 0x000fe20000400000 */
[----:B------:R-:W-:Y:S02]  /*0970*/  BSSY B0, `(.L_x_2) ;  /* 0x000004a000007945 */ /* 0x000fe40003800000 */
[----:B------:R-:W-:-:S04]  /*0980*/  FMUL R5, R22, R5 ;  /* 0x0000000516057220 */ /* 0x000fc80000400000 */
[----:B------:R-:W-:Y:S01]  /*0990*/  FFMA.FTZ R8, R22, R5, R22 ;  /* 0x0000000516087223 */ /* 0x000fe20000010016 */
[C-C-:B------:R-:W-:Y:S01]  /*09a0*/  FFMA R5, R15.reuse, R26, R19.reuse ;  /* 0x0000001a0f057223 */ /* 0x140fe20000000013 */
[----:B------:R-:W-:Y:S01]  /*09b0*/  FFMA R15, R15, R0, R19 ;  /* 0x000000000f0f7223 */ /* 0x000fe20000000013 */
[----:B------:R-:W-:Y:S02]  /*09c0*/  @!P0 FMUL R25, R25, 0.5 ;  /* 0x3f00000019198820 */ /* 0x000fe40000400000 */
[----:B------:R-:W-:Y:S02]  /*09d0*/  FMUL R26, R5, 1.4426950216293334961 ;  /* 0x3fb8aa3b051a7820 */ /* 0x000fe40000400000 */
[----:B------:R-:W0:Y:S03]  /*09e0*/  MUFU.EX2 R7, R25 ;  /* 0x0000001900077308 */ /* 0x000e260000000800 */
[----:B------:R-:W-:Y:S01]  /*09f0*/  FSETP.GEU.AND P1, PT, R26, -126, PT ;  /* 0xc2fc00001a00780b */ /* 0x000fe20003f2e000 */
[----:B0-----:R-:W-:-:S12]  /*0a00*/  @!P0 FMUL R7, R7, R7 ;  /* 0x0000000707078220 */ /* 0x001fd80000400000 */
[----:B------:R-:W-:Y:S01]  /*0a10*/  @!P1 FMUL R26, R26, 0.5 ;  /* 0x3f0000001a1a9820 */ /* 0x000fe20000400000 */
[----:B------:R-:W-:Y:S01]  /*0a20*/  FSETP.GEU.AND P0, PT, R23, -126, PT ;  /* 0xc2fc00001700780b */ /* 0x000fe20003f0e000 */
[----:B------:R-:W-:Y:S02]  /*0a30*/  FADD.FTZ.RZ R22, R7, 1 ;  /* 0x3f80000007167421 */ /* 0x000fe4000001c000 */
[----:B------:R-:W0:Y:S03]  /*0a40*/  MUFU.EX2 R17, R26 ;  /* 0x0000001a00117308 */ /* 0x000e260000000800 */
[----:B------:R-:W-:-:S04]  /*0a50*/  IADD3 R22, R22, -0x3f400000, RZ ;  /* 0xc0c0000016167810 */ /* 0x000fc80007ffe0ff */
[----:B------:R-:W-:-:S03]  /*0a60*/  LOP3.LUT R22, R22, 0xff800000, RZ, 0xc0, !PT ;  /* 0xff80000016167812 */ /* 0x000fc600078ec0ff */
[----:B------:R-:W-:Y:S01]  /*0a70*/  @!P0 FMUL R23, R23, 0.5 ;  /* 0x3f00000017178820 */ /* 0x000fe20000400000 */
[----:B------:R-:W-:Y:S02]  /*0a80*/  IADD3 R25, -R22, 0x40800000, RZ ;  /* 0x4080000016197810 */ /* 0x000fe40007ffe1ff */
[----:B------:R-:W-:Y:S01]  /*0a90*/  IADD3 R18, R7, -R22, RZ ;  /* 0x8000001607127210 */ /* 0x000fe20007ffe0ff */
[----:B0-----:R-:W-:Y:S01]  /*0aa0*/  @!P1 FMUL R17, R17, R17 ;  /* 0x0000001111119220 */ /* 0x001fe20000400000 */
[----:B------:R-:W-:Y:S01]  /*0ab0*/  FSETP.GEU.AND P1, PT, R27, -126, PT ;  /* 0xc2fc00001b00780b */ /* 0x000fe20003f2e000 */
[----:B------:R-:W-:Y:S02]  /*0ac0*/  FFMA.FTZ R25, R25, R6, -1 ;  /* 0xbf80000019197423 */ /* 0x000fe40000010006 */
[----:B------:R-:W-:Y:S02]  /*0ad0*/  FADD.FTZ.RZ R24, R17, 1 ;  /* 0x3f80000011187421 */ /* 0x000fe4000001c000 */
[----:B------:R-:W-:-:S03]  /*0ae0*/  FADD R18, R18, R25 ;  /* 0x0000001912127221 */ /* 0x000fc60000000000 */
[----:B------:R-:W-:Y:S01]  /*0af0*/  IADD3 R24, R24, -0x3f400000, RZ ;  /* 0xc0c0000018187810 */ /* 0x000fe20007ffe0ff */
[----:B------:R-:W-:-:S03]  /*0b00*/  FFMA.FTZ R11, R18, -R21, 0.10546888411045074463 ;  /* 0x3dd80012120b7423 */ /* 0x000fc60000010815 */
[----:B------:R-:W-:Y:S01]  /*0b10*/  LOP3.LUT R24, R24, 0xff800000, RZ, 0xc0, !PT ;  /* 0xff80000018187812 */ /* 0x000fe200078ec0ff */
[C---:B------:R-:W-:Y:S01]  /*0b20*/  FFMA.FTZ R11, R18.reuse, R11, -0.13229703903198242188 ;  /* 0xbe0778e0120b7423 */ /* 0x040fe2000001000b */
[----:B------:R-:W-:Y:S02]  /*0b30*/  @!P1 FMUL R27, R27, 0.5 ;  /* 0x3f0000001b1b9820 */ /* 0x000fe40000400000 */
[----:B------:R-:W-:Y:S01]  /*0b40*/  IADD3 R25, -R24, 0x40800000, RZ ;  /* 0x4080000018197810 */ /* 0x000fe20007ffe1ff */
[----:B------:R-:W-:Y:S01]  /*0b50*/  FFMA.FTZ R11, R18, R11, 0.14491446316242218018 ;  /* 0x3e146475120b7423 */ /* 0x000fe2000001000b */
[----:B------:R-:W-:-:S03]  /*0b60*/  IADD3 R28, R17, -R24, RZ ;  /* 0x80000018111c7210 */ /* 0x000fc60007ffe0ff */
[----:B------:R-:W-:Y:S01]  /*0b70*/  FFMA.FTZ R25, R25, R6, -1 ;  /* 0xbf80000019197423 */ /* 0x000fe20000010006 */
[----:B------:R-:W-:-:S03]  /*0b80*/  FFMA.FTZ R11, R18, R11, -0.16641564667224884033 ;  /* 0xbe2a68dd120b7423 */ /* 0x000fc6000001000b */
[----:B------:R-:W-:Y:S01]  /*0b90*/  FADD R28, R28, R25 ;  /* 0x000000191c1c7221 */ /* 0x000fe20000000000 */
[----:B------:R-:W-:-:S03]  /*0ba0*/  FFMA.FTZ R11, R18, R11, 0.19988867640495300293 ;  /* 0x3e4caf9e120b7423 */ /* 0x000fc6000001000b */
[----:B------:R-:W-:Y:S01]  /*0bb0*/  FFMA.FTZ R19, R28, -R21, 0.10546888411045074463 ;  /* 0x3dd800121c137423 */ /* 0x000fe20000010815 */
[----:B------:R-:W-:-:S03]  /*0bc0*/  FFMA.FTZ R11, R18, R11, -0.25000196695327758789 ;  /* 0xbe800042120b7423 */ /* 0x000fc6000001000b */
[----:B------:R-:W-:Y:S01]  /*0bd0*/  FFMA.FTZ R25, R28, R19, -0.13229703903198242188 ;  /* 0xbe0778e01c197423 */ /* 0x000fe20000010013 */
[----:B------:R-:W-:Y:S02]  /*0be0*/  FFMA.FTZ R19, R18, R11, 0.33333510160446166992 ;  /* 0x3eaaaae612137423 */ /* 0x000fe4000001000b */
[----:B------:R-:W0:Y:S01]  /*0bf0*/  MUFU.EX2 R11, R23 ;  /* 0x00000017000b7308 */ /* 0x000e220000000800 */
[----:B------:R-:W-:Y:S01]  /*0c00*/  FFMA.FTZ R25, R28, R25, 0.14491446316242218018 ;  /* 0x3e1464751c197423 */ /* 0x000fe20000010019 */
[----:B------:R-:W-:-:S03]  /*0c10*/  FFMA.FTZ R19, R18, R19, -0.5 ;  /* 0xbf00000012137423 */ /* 0x000fc60000010013 */
[----:B------:R-:W-:Y:S01]  /*0c20*/  FFMA.FTZ R25, R28, R25, -0.16641564667224884033 ;  /* 0xbe2a68dd1c197423 */ /* 0x000fe20000010019 */
[----:B------:R-:W-:-:S03]  /*0c30*/  FMUL R19, R18, R19 ;  /* 0x0000001312137220 */ /* 0x000fc60000400000 */
[----:B------:R-:W-:Y:S01]  /*0c40*/  FFMA.FTZ R25, R28, R25, 0.19988867640495300293 ;  /* 0x3e4caf9e1c197423 */ /* 0x000fe20000010019 */
[----:B------:R-:W-:Y:S01]  /*0c50*/  FFMA.FTZ R0, R18, R19, R18 ;  /* 0x0000001312007223 */ /* 0x000fe20000010012 */
[----:B------:R-:W-:Y:S02]  /*0c60*/  I2FP.F32.S32 R19, R16 ;  /* 0x0000001000137245 */ /* 0x000fe40000201400 */
[C---:B------:R-:W-:Y:S01]  /*0c70*/  FFMA.FTZ R25, R28.reuse, R25, -0.25000196695327758789 ;  /* 0xbe8000421c197423 */ /* 0x040fe20000010019 */
[----:B0-----:R-:W-:Y:S01]  /*0c80*/  @!P0 FMUL R11, R11, R11 ;  /* 0x0000000b0b0b8220 */ /* 0x001fe20000400000 */
[----:B------:R-:W-:Y:S02]  /*0c90*/  ISETP.GE.U32.AND P0, PT, R9, 0x7f800000, PT ;  /* 0x7f8000000900780c */ /* 0x000fe40003f06070 */
[----:B------:R-:W-:Y:S01]  /*0ca0*/  FFMA.FTZ R25, R28, R25, 0.33333510160446166992 ;  /* 0x3eaaaae61c197423 */ /* 0x000fe20000010019 */
[----:B------:R-:W-:Y:S01]  /*0cb0*/  FMUL R19, R19, 1.1920928955078125e-07 ;  /* 0x3400000013137820 */ /* 0x000fe20000400000 */
[----:B------:R-:W-:-:S02]  /*0cc0*/  FADD.FTZ.RZ R18, R11, 1 ;  /* 0x3f8000000b127421 */ /* 0x000fc4000001c000 */
[C---:B------:R-:W-:Y:S01]  /*0cd0*/  FFMA.FTZ R25, R28.reuse, R25, -0.5 ;  /* 0xbf0000001c197423 */ /* 0x040fe20000010019 */
[----:B------:R-:W-:Y:S02]  /*0ce0*/  FFMA.FTZ R19, R19, 0.69314718246459960938, R8 ;  /* 0x3f31721813137823 */ /* 0x000fe40000010008 */
[----:B------:R-:W-:Y:S01]  /*0cf0*/  IADD3 R18, R18, -0x3f400000, RZ ;  /* 0xc0c0000012127810 */ /* 0x000fe20007ffe0ff */
[----:B------:R-:W-:-:S03]  /*0d00*/  FMUL R25, R28, R25 ;  /* 0x000000191c197220 */ /* 0x000fc60000400000 */
[----:B------:R-:W-:Y:S01]  /*0d10*/  LOP3.LUT R26, R18, 0xff800000, RZ, 0xc0, !PT ;  /* 0xff800000121a7812 */ /* 0x000fe200078ec0ff */
[----:B------:R-:W-:Y:S01]  /*0d20*/  FFMA.FTZ R25, R28, R25, R28 ;  /* 0x000000191c197223 */ /* 0x000fe2000001001c */
[----:B------:R-:W0:Y:S02]  /*0d30*/  MUFU.EX2 R18, R27 ;  /* 0x0000001b00127308 */ /* 0x000e240000000800 */
[----:B------:R-:W-:Y:S02]  /*0d40*/  IADD3 R23, -R26, 0x40800000, RZ ;  /* 0x408000001a177810 */ /* 0x000fe40007ffe1ff */
[----:B------:R-:W-:-:S03]  /*0d50*/  IADD3 R16, R11, -R26, RZ ;  /* 0x8000001a0b107210 */ /* 0x000fc60007ffe0ff */
[----:B------:R-:W-:-:S04]  /*0d60*/  FFMA.FTZ R23, R23, R6, -1 ;  /* 0xbf80000017177423 */ /* 0x000fc80000010006 */
[----:B------:R-:W-:-:S04]  /*0d70*/  FADD R16, R16, R23 ;  /* 0x0000001710107221 */ /* 0x000fc80000000000 */
[----:B------:R-:W-:Y:S01]  /*0d80*/  FFMA.FTZ R23, R16, -R21, 0.10546888411045074463 ;  /* 0x3dd8001210177423 */ /* 0x000fe20000010815 */
[----:B0-----:R-:W-:-:S03]  /*0d90*/  @!P1 FMUL R18, R18, R18 ;  /* 0x0000001212129220 */ /* 0x001fc60000400000 */
[----:B------:R-:W-:Y:S01]  /*0da0*/  FFMA.FTZ R23, R16, R23, -0.13229703903198242188 ;  /* 0xbe0778e010177423 */ /* 0x000fe20000010017 */
[----:B------:R-:W-:Y:S06]  /*0db0*/  @!P0 BRA `(.L_x_3) ;  /* 0x0000000000148947 */ /* 0x000fec0003800000 */
[----:B------:R-:W-:-:S13]  /*0dc0*/  ISETP.GE.AND P0, PT, R9, -0x407fffff, PT ;  /* 0xbf8000010900780c */ /* 0x000fda0003f06270 */
[----:B------:R-:W-:-:S05]  /*0dd0*/  @P0 MOV R8, 0x7f800000 ;  /* 0x7f80000000080802 */ /* 0x000fca0000000f00 */
[C---:B------:R-:W-:Y:S01]  /*0de0*/  @P0 FFMA.FTZ R19, R9.reuse, R8, +INF ;  /* 0x7f80000009130423 */ /* 0x040fe20000010008 */
[----:B------:R-:W-:-:S04]  /*0df0*/  FSETP.NEU.AND P0, PT, R9, RZ, PT ;  /* 0x000000ff0900720b */ /* 0x000fc80003f0d000 */
[----:B------:R-:W-:-:S09]  /*0e00*/  FSEL R19, R19, -RZ, P0 ;  /* 0x800000ff13137208 */ /* 0x000fd20000000000 */
.L_x_3:
[----:B------:R-:W-:Y:S05]  /*0e10*/  BSYNC B0 ;  /* 0x0000000000007941 */ /* 0x000fea0003800000 */
.L_x_2:
[----:B------:R-:W-:Y:S01]  /*0e20*/  FADD.FTZ.RZ R8, R18, 1 ;  /* 0x3f80000012087421 */ /* 0x000fe2000001c000 */
[----:B------:R-:W-:Y:S01]  /*0e30*/  FFMA.FTZ R23, R16, R23, 0.14491446316242218018 ;  /* 0x3e14647510177423 */ /* 0x000fe20000010017 */
[----:B------:R-:W-:Y:S01]  /*0e40*/  FMUL R28, R14, 1.4426950216293334961 ;  /* 0x3fb8aa3b0e1c7820 */ /* 0x000fe20000400000 */
[----:B------:R-:W-:Y:S01]  /*0e50*/  I2FP.F32.S32 R24, R24 ;  /* 0x0000001800187245 */ /* 0x000fe20000201400 */
[----:B------:R-:W-:Y:S01]  /*0e60*/  BSSY B0, `(.L_x_4) ;  /* 0x0000061000007945 */ /* 0x000fe20003800000 */
[----:B------:R-:W-:Y:S01]  /*0e70*/  FFMA.FTZ R23, R16, R23, -0.16641564667224884033 ;  /* 0xbe2a68dd10177423 */ /* 0x000fe20000010017 */
[----:B------:R-:W-:Y:S02]  /*0e80*/  IADD3 R8, R8, -0x3f400000, RZ ;  /* 0xc0c0000008087810 */ /* 0x000fe40007ffe0ff */
[----:B------:R-:W-:Y:S01]  /*0e90*/  FSETP.GEU.AND P0, PT, R28, -126, PT ;  /* 0xc2fc00001c00780b */ /* 0x000fe20003f0e000 */
[----:B------:R-:W-:Y:S01]  /*0ea0*/  FFMA.FTZ R23, R16, R23, 0.19988867640495300293 ;  /* 0x3e4caf9e10177423 */ /* 0x000fe20000010017 */
[----:B------:R-:W-:Y:S01]  /*0eb0*/  LOP3.LUT R27, R8, 0xff800000, RZ, 0xc0, !PT ;  /* 0xff800000081b7812 */ /* 0x000fe200078ec0ff */
[----:B------:R-:W-:Y:S01]  /*0ec0*/  FMUL R24, R24, 1.1920928955078125e-07 ;  /* 0x3400000018187820 */ /* 0x000fe20000400000 */
[----:B------:R-:W-:Y:S01]  /*0ed0*/  I2FP.F32.S32 R26, R26 ;  /* 0x0000001a001a7245 */ /* 0x000fe20000201400 */
[----:B------:R-:W-:Y:S01]  /*0ee0*/  FFMA.FTZ R23, R16, R23, -0.25000196695327758789 ;  /* 0xbe80004210177423 */ /* 0x000fe20000010017 */
[----:B------:R-:W-:-:S02]  /*0ef0*/  IADD3 R9, -R27, 0x40800000, RZ ;  /* 0x408000001b097810 */ /* 0x000fc40007ffe1ff */
[----:B------:R-:W-:Y:S01]  /*0f00*/  IADD3 R8, R18, -R27, RZ ;  /* 0x8000001b12087210 */ /* 0x000fe20007ffe0ff */
[----:B------:R-:W-:Y:S01]  /*0f10*/  FFMA.FTZ R23, R16, R23, 0.33333510160446166992 ;  /* 0x3eaaaae610177423 */ /* 0x000fe20000010017 */
[----:B------:R-:W-:Y:S01]  /*0f20*/  FMUL R26, R26, 1.1920928955078125e-07 ;  /* 0x340000001a1a7820 */ /* 0x000fe20000400000 */
[----:B------:R-:W-:Y:S01]  /*0f30*/  FFMA.FTZ R9, R9, R6, -1 ;  /* 0xbf80000009097423 */ /* 0x000fe20000010006 */
[----:B------:R-:W-:Y:S01]  /*0f40*/  I2FP.F32.S32 R27, R27 ;  /* 0x0000001b001b7245 */ /* 0x000fe20000201400 */
[----:B------:R-:W-:Y:S01]  /*0f50*/  FFMA.FTZ R23, R16, R23, -0.5 ;  /* 0xbf00000010177423 */ /* 0x000fe20000010017 */
[----:B------:R-:W-:Y:S01]  /*0f60*/  @!P0 FMUL R28, R28, 0.5 ;  /* 0x3f0000001c1c8820 */ /* 0x000fe20000400000 */
[----:B------:R-:W-:Y:S01]  /*0f70*/  FADD R8, R8, R9 ;  /* 0x0000000908087221 */ /* 0x000fe20000000000 */
[----:B------:R-:W-:Y:S01]  /*0f80*/  ISETP.GE.U32.AND P6, PT, R7, 0x7f800000, PT ;  /* 0x7f8000000700780c */ /* 0x000fe20003fc6070 */
[----:B------:R-:W-:Y:S01]  /*0f90*/  FMUL R9, R16, R23 ;  /* 0x0000001710097220 */ /* 0x000fe20000400000 */
[----:B------:R-:W-:Y:S01]  /*0fa0*/  FMUL R27, R27, 1.1920928955078125e-07 ;  /* 0x340000001b1b7820 */ /* 0x000fe20000400000 */
[----:B------:R-:W-:Y:S01]  /*0fb0*/  FFMA.FTZ R23, R8, -R21, 0.10546888411045074463 ;  /* 0x3dd8001208177423 */ /* 0x000fe20000010815 */
[----:B------:R-:W-:Y:S01]  /*0fc0*/  I2FP.F32.S32 R22, R22 ;  /* 0x0000001600167245 */ /* 0x000fe20000201400 */
[----:B------:R-:W-:Y:S01]  /*0fd0*/  FFMA.FTZ R9, R16, R9, R16 ;  /* 0x0000000910097223 */ /* 0x000fe20000010010 */
[----:B------:R-:W-:Y:S01]  /*0fe0*/  FFMA.FTZ R16, R24, 0.69314718246459960938, R25 ;  /* 0x3f31721818107823 */ /* 0x000fe20000010019 */
[----:B------:R-:W-:Y:S01]  /*0ff0*/  FFMA.FTZ R23, R8, R23, -0.13229703903198242188 ;  /* 0xbe0778e008177423 */ /* 0x000fe20000010017 */
[----:B------:R-:W-:Y:S01]  /*1000*/  ISETP.GE.U32.AND P1, PT, R17, 0x7f800000, PT ;  /* 0x7f8000001100780c */ /* 0x000fe20003f26070 */
[----:B------:R-:W-:Y:S01]  /*1010*/  FFMA.FTZ R9, R26, 0.69314718246459960938, R9 ;  /* 0x3f3172181a097823 */ /* 0x000fe20000010009 */
[----:B------:R-:W-:Y:S01]  /*1020*/  ISETP.GE.U32.AND P2, PT, R11, 0x7f800000, PT ;  /* 0x7f8000000b00780c */ /* 0x000fe20003f46070 */
[----:B------:R-:W-:Y:S01]  /*1030*/  FFMA.FTZ R23, R8, R23, 0.14491446316242218018 ;  /* 0x3e14647508177423 */ /* 0x000fe20000010017 */
[----:B------:R-:W-:-:S03]  /*1040*/  ISETP.GE.U32.AND P3, PT, R18, 0x7f800000, PT ;  /* 0x7f8000001200780c */ /* 0x000fc60003f66070 */
[----:B------:R-:W-:-:S04]  /*1050*/  FFMA.FTZ R23, R8, R23, -0.16641564667224884033 ;  /* 0xbe2a68dd08177423 */ /* 0x000fc80000010017 */
[----:B------:R-:W-:-:S04]  /*1060*/  FFMA.FTZ R23, R8, R23, 0.19988867640495300293 ;  /* 0x3e4caf9e08177423 */ /* 0x000fc80000010017 */
[----:B------:R-:W-:-:S04]  /*1070*/  FFMA.FTZ R23, R8, R23, -0.25000196695327758789 ;  /* 0xbe80004208177423 */ /* 0x000fc80000010017 */
[C---:B------:R-:W-:Y:S02]  /*1080*/  FFMA.FTZ R29, R8.reuse, R23, 0.33333510160446166992 ;  /* 0x3eaaaae6081d7423 */ /* 0x040fe40000010017 */
[----:B------:R-:W0:Y:S02]  /*1090*/  MUFU.EX2 R23, R28 ;  /* 0x0000001c00177308 */ /* 0x000e240000000800 */
[----:B------:R-:W-:-:S04]  /*10a0*/  FFMA.FTZ R29, R8, R29, -0.5 ;  /* 0xbf000000081d7423 */ /* 0x000fc8000001001d */
[----:B------:R-:W-:-:S04]  /*10b0*/  FMUL R29, R8, R29 ;  /* 0x0000001d081d7220 */ /* 0x000fc80000400000 */
[----:B------:R-:W-:Y:S01]  /*10c0*/  FFMA.FTZ R8, R8, R29, R8 ;  /* 0x0000001d08087223 */ /* 0x000fe20000010008 */
[----:B------:R-:W-:-:S03]  /*10d0*/  FMUL R29, R15, 1.4426950216293334961 ;  /* 0x3fb8aa3b0f1d7820 */ /* 0x000fc60000400000 */
[----:B------:R-:W-:Y:S01]  /*10e0*/  FFMA.FTZ R8, R27, 0.69314718246459960938, R8 ;  /* 0x3f3172181b087823 */ /* 0x000fe20000010008 */
[----:B0-----:R-:W-:Y:S01]  /*10f0*/  @!P0 FMUL R23, R23, R23 ;  /* 0x0000001717178220 */ /* 0x001fe20000400000 */
[----:B------:R-:W-:-:S03]  /*1100*/  FSETP.GEU.AND P0, PT, R29, -126, PT ;  /* 0xc2fc00001d00780b */ /* 0x000fc60003f0e000 */
[C---:B------:R-:W-:Y:S01]  /*1110*/  FADD.FTZ.RZ R24, R23.reuse, 1 ;  /* 0x3f80000017187421 */ /* 0x040fe2000001c000 */
[----:B------:R-:W-:-:S04]  /*1120*/  ISETP.GE.U32.AND P4, PT, R23, 0x7f800000, PT ;  /* 0x7f8000001700780c */ /* 0x000fc80003f86070 */
[----:B------:R-:W-:-:S04]  /*1130*/  IADD3 R24, R24, -0x3f400000, RZ ;  /* 0xc0c0000018187810 */ /* 0x000fc80007ffe0ff */
[----:B------:R-:W-:Y:S01]  /*1140*/  LOP3.LUT R26, R24, 0xff800000, RZ, 0xc0, !PT ;  /* 0xff800000181a7812 */ /* 0x000fe200078ec0ff */
[----:B------:R-:W-:-:S03]  /*1150*/  @!P0 FMUL R29, R29, 0.5 ;  /* 0x3f0000001d1d8820 */ /* 0x000fc60000400000 */
[----:B------:R-:W-:Y:S01]  /*1160*/  IADD3 R25, -R26, 0x40800000, RZ ;  /* 0x408000001a197810 */ /* 0x000fe20007ffe1ff */
[----:B------:R-:W0:Y:S01]  /*1170*/  MUFU.EX2 R24, R29 ;  /* 0x0000001d00187308 */ /* 0x000e220000000800 */
[----:B------:R-:W-:Y:S02]  /*1180*/  IADD3 R28, R23, -R26, RZ ;  /* 0x8000001a171c7210 */ /* 0x000fe40007ffe0ff */
[----:B------:R-:W-:Y:S01]  /*1190*/  I2FP.F32.S32 R26, R26 ;  /* 0x0000001a001a7245 */ /* 0x000fe20000201400 */
[----:B------:R-:W-:-:S04]  /*11a0*/  FFMA.FTZ R25, R25, R6, -1 ;  /* 0xbf80000019197423 */ /* 0x000fc80000010006 */
[----:B------:R-:W-:Y:S01]  /*11b0*/  FADD R28, R28, R25 ;  /* 0x000000191c1c7221 */ /* 0x000fe20000000000 */
[----:B------:R-:W-:-:S03]  /*11c0*/  FMUL R26, R26, 1.1920928955078125e-07 ;  /* 0x340000001a1a7820 */ /* 0x000fc60000400000 */
[----:B------:R-:W-:Y:S01]  /*11d0*/  FFMA.FTZ R25, R28, -R21, 0.10546888411045074463 ;  /* 0x3dd800121c197423 */ /* 0x000fe20000010815 */
[----:B0-----:R-:W-:-:S03]  /*11e0*/  @!P0 FMUL R24, R24, R24 ;  /* 0x0000001818188220 */ /* 0x001fc60000400000 */
[----:B------:R-:W-:Y:S01]  /*11f0*/  FFMA.FTZ R25, R28, R25, -0.13229703903198242188 ;  /* 0xbe0778e01c197423 */ /* 0x000fe20000010019 */
[----:B------:R-:W-:-:S03]  /*1200*/  FSETP.GT.AND P0, PT, R3, 20, PT ;  /* 0x41a000000300780b */ /* 0x000fc60003f04000 */
[----:B------:R-:W-:Y:S01]  /*1210*/  FFMA.FTZ R25, R28, R25, 0.14491446316242218018 ;  /* 0x3e1464751c197423 */ /* 0x000fe20000010019 */
[----:B------:R-:W-:-:S03]  /*1220*/  ISETP.GE.U32.AND P5, PT, R24, 0x7f800000, PT ;  /* 0x7f8000001800780c */ /* 0x000fc60003fa6070 */
[----:B------:R-:W-:-:S04]  /*1230*/  FFMA.FTZ R25, R28, R25, -0.16641564667224884033 ;  /* 0xbe2a68dd1c197423 */ /* 0x000fc80000010019 */
[----:B------:R-:W-:-:S04]  /*1240*/  FFMA.FTZ R25, R28, R25, 0.19988867640495300293 ;  /* 0x3e4caf9e1c197423 */ /* 0x000fc80000010019 */
[----:B------:R-:W-:-:S04]  /*1250*/  FFMA.FTZ R25, R28, R25, -0.25000196695327758789 ;  /* 0xbe8000421c197423 */ /* 0x000fc80000010019 */
[----:B------:R-:W-:-:S04]  /*1260*/  FFMA.FTZ R25, R28, R25, 0.33333510160446166992 ;  /* 0x3eaaaae61c197423 */ /* 0x000fc80000010019 */
[----:B------:R-:W-:-:S04]  /*1270*/  FFMA.FTZ R25, R28, R25, -0.5 ;  /* 0xbf0000001c197423 */ /* 0x000fc80000010019 */
[----:B------:R-:W-:-:S04]  /*1280*/  FMUL R25, R28, R25 ;  /* 0x000000191c197220 */ /* 0x000fc80000400000 */
[----:B------:R-:W-:Y:S01]  /*1290*/  FFMA.FTZ R27, R28, R25, R28 ;  /* 0x000000191c1b7223 */ /* 0x000fe2000001001c */
[----:B------:R-:W-:-:S05]  /*12a0*/  FADD.FTZ.RZ R25, R24, 1 ;  /* 0x3f80000018197421 */ /* 0x000fca000001c000 */
[----:B------:R-:W-:-:S04]  /*12b0*/  IADD3 R25, R25, -0x3f400000, RZ ;  /* 0xc0c0000019197810 */ /* 0x000fc80007ffe0ff */
[----:B------:R-:W-:-:S04]  /*12c0*/  LOP3.LUT R25, R25, 0xff800000, RZ, 0xc0, !PT ;  /* 0xff80000019197812 */ /* 0x000fc800078ec0ff */
[----:B------:R-:W-:-:S05]  /*12d0*/  IADD3 R28, -R25, 0x40800000, RZ ;  /* 0x40800000191c7810 */ /* 0x000fca0007ffe1ff */
[----:B------:R-:W-:Y:S01]  /*12e0*/  FFMA.FTZ R29, R28, R6, -1 ;  /* 0xbf8000001c1d7423 */ /* 0x000fe20000010006 */
[----:B------:R-:W-:Y:S02]  /*12f0*/  IADD3 R6, R24, -R25, RZ ;  /* 0x8000001918067210 */ /* 0x000fe40007ffe0ff */
[----:B------:R-:W-:-:S03]  /*1300*/  I2FP.F32.S32 R25, R25 ;  /* 0x0000001900197245 */ /* 0x000fc60000201400 */
[----:B------:R-:W-:-:S04]  /*1310*/  FADD R6, R6, R29 ;  /* 0x0000001d06067221 */ /* 0x000fc80000000000 */
[----:B------:R-:W-:-:S04]  /*1320*/  FFMA.FTZ R21, R6, -R21, 0.10546888411045074463 ;  /* 0x3dd8001206157423 */ /* 0x000fc80000010815 */
[----:B------:R-:W-:-:S04]  /*1330*/  FFMA.FTZ R21, R6, R21, -0.13229703903198242188 ;  /* 0xbe0778e006157423 */ /* 0x000fc80000010015 */
[----:B------:R-:W-:-:S04]  /*1340*/  FFMA.FTZ R21, R6, R21, 0.14491446316242218018 ;  /* 0x3e14647506157423 */ /* 0x000fc80000010015 */
[----:B------:R-:W-:-:S04]  /*1350*/  FFMA.FTZ R21, R6, R21, -0.16641564667224884033 ;  /* 0xbe2a68dd06157423 */ /* 0x000fc80000010015 */
[----:B------:R-:W-:-:S04]  /*1360*/  FFMA.FTZ R21, R6, R21, 0.19988867640495300293 ;  /* 0x3e4caf9e06157423 */ /* 0x000fc80000010015 */
[----:B------:R-:W-:-:S04]  /*1370*/  FFMA.FTZ R21, R6, R21, -0.25000196695327758789 ;  /* 0xbe80004206157423 */ /* 0x000fc80000010015 */
[----:B------:R-:W-:-:S04]  /*1380*/  FFMA.FTZ R21, R6, R21, 0.33333510160446166992 ;  /* 0x3eaaaae606157423 */ /* 0x000fc80000010015 */
[----:B------:R-:W-:-:S04]  /*1390*/  FFMA.FTZ R21, R6, R21, -0.5 ;  /* 0xbf00000006157423 */ /* 0x000fc80000010015 */
[----:B------:R-:W-:-:S04]  /*13a0*/  FMUL R21, R6, R21 ;  /* 0x0000001506157220 */ /* 0x000fc80000400000 */
[----:B------:R-:W-:Y:S01]  /*13b0*/  FFMA.FTZ R6, R6, R21, R6 ;  /* 0x0000001506067223 */ /* 0x000fe20000010006 */
[----:B------:R-:W-:Y:S01]  /*13c0*/  FFMA.FTZ R21, R26, 0.69314718246459960938, R27 ;  /* 0x3f3172181a157823 */ /* 0x000fe2000001001b */
[----:B------:R-:W-:Y:S01]  /*13d0*/  FMUL R27, R25, 1.1920928955078125e-07 ;  /* 0x34000000191b7820 */ /* 0x000fe20000400000 */
[----:B------:R-:W-:-:S03]  /*13e0*/  FMUL R25, R22, 1.1920928955078125e-07 ;  /* 0x3400000016197820 */ /* 0x000fc60000400000 */
[----:B------:R-:W-:Y:S01]  /*13f0*/  FFMA.FTZ R6, R27, 0.69314718246459960938, R6 ;  /* 0x3f3172181b067823 */ /* 0x000fe20000010006 */
[----:B------:R-:W-:Y:S01]  /*1400*/  FFMA.FTZ R25, R25, 0.69314718246459960938, R0 ;  /* 0x3f31721819197823 */ /* 0x000fe20000010000 */
[----:B------:R-:W-:Y:S06]  /*1410*/  @!P6 BRA `(.L_x_5) ;  /* 0x000000000014e947 */ /* 0x000fec0003800000 */
[----:B------:R-:W-:-:S13]  /*1420*/  ISETP.GE.AND P6, PT, R7, -0x407fffff, PT ;  /* 0xbf8000010700780c */ /* 0x000fda0003fc6270 */
[----:B------:R-:W-:-:S05]  /*1430*/  @P6 MOV R0, 0x7f800000 ;  /* 0x7f80000000006802 */ /* 0x000fca0000000f00 */
[C---:B------:R-:W-:Y:S01]  /*1440*/  @P6 FFMA.FTZ R25, R7.reuse, R0, +INF ;  /* 0x7f80000007196423 */ /* 0x040fe20000010000 */
[----:B------:R-:W-:-:S04]  /*1450*/  FSETP.NEU.AND P6, PT, R7, RZ, PT ;  /* 0x000000ff0700720b */ /* 0x000fc80003fcd000 */
[----:B------:R-:W-:-:S09]  /*1460*/  FSEL R25, R25, -RZ, P6 ;  /* 0x800000ff19197208 */ /* 0x000fd20003000000 */
.L_x_5:
[----:B------:R-:W-:Y:S05]  /*1470*/  BSYNC B0 ;  /* 0x0000000000007941 */ /* 0x000fea0003800000 */
.L_x_4:
[----:B------:R-:W-:Y:S04]  /*1480*/  BSSY B0, `(.L_x_6) ;  /* 0x0000007000007945 */ /* 0x000fe80003800000 */
[----:B------:R-:W-:Y:S05]  /*1490*/  @!P1 BRA `(.L_x_7) ;  /* 0x0000000000149947 */ /* 0x000fea0003800000 */
[C---:B------:R-:W-:Y:S02]  /*14a0*/  ISETP.GE.AND P1, PT, R17.reuse, -0x407fffff, PT ;  /* 0xbf8000011100780c */ /* 0x040fe40003f26270 */
[----:B------:R-:W-:-:S11]  /*14b0*/  FSETP.NEU.AND P6, PT, R17, RZ, PT ;  /* 0x000000ff1100720b */ /* 0x000fd60003fcd000 */
[----:B------:R-:W-:-:S05]  /*14c0*/  @P1 MOV R0, 0x7f800000 ;  /* 0x7f80000000001802 */ /* 0x000fca0000000f00 */
[----:B------:R-:W-:-:S05]  /*14d0*/  @P1 FFMA.FTZ R16, R17, R0, +INF ;  /* 0x7f80000011101423 */ /* 0x000fca0000010000 */
[----:B------:R-:W-:-:S07]  /*14e0*/  FSEL R16, R16, -RZ, P6 ;  /* 0x800000ff10107208 */ /* 0x000fce0003000000 */
.L_x_7:
[----:B------:R-:W-:Y:S05]  /*14f0*/  BSYNC B0 ;  /* 0x0000000000007941 */ /* 0x000fea0003800000 */
.L_x_6:
[----:B------:R-:W-:Y:S04]  /*1500*/  BSSY B0, `(.L_x_8) ;  /* 0x0000007000007945 */ /* 0x000fe80003800000 */
[----:B------:R-:W-:Y:S05]  /*1510*/  @!P2 BRA `(.L_x_9) ;  /* 0x000000000014a947 */ /* 0x000fea0003800000 */
[C---:B------:R-:W-:Y:S02]  /*1520*/  ISETP.GE.AND P1, PT, R11.reuse, -0x407fffff, PT ;  /* 0xbf8000010b00780c */ /* 0x040fe40003f26270 */
[----:B------:R-:W-:-:S11]  /*1530*/  FSETP.NEU.AND P2, PT, R11, RZ, PT ;  /* 0x000000ff0b00720b */ /* 0x000fd60003f4d000 */
[----:B------:R-:W-:-:S05]  /*1540*/  @P1 MOV R0, 0x7f800000 ;  /* 0x7f80000000001802 */ /* 0x000fca0000000f00 */
[----:B------:R-:W-:-:S05]  /*1550*/  @P1 FFMA.FTZ R9, R11, R0, +INF ;  /* 0x7f8000000b091423 */ /* 0x000fca0000010000 */
[----:B------:R-:W-:-:S07]  /*1560*/  FSEL R9, R9, -RZ, P2 ;  /* 0x800000ff09097208 */ /* 0x000fce0001000000 */
.L_x_9:
[----:B------:R-:W-:Y:S05]  /*1570*/  BSYNC B0 ;  /* 0x0000000000007941 */ /* 0x000fea0003800000 */
.L_x_8:
[----:B------:R-:W-:Y:S04]  /*1580*/  BSSY B0, `(.L_x_10) ;  /* 0x0000007000007945 */ /* 0x000fe80003800000 */
[----:B------:R-:W-:Y:S05]  /*1590*/  @!P3 BRA `(.L_x_11) ;  /* 0x000000000014b947 */ /* 0x000fea0003800000 */
[C---:B------:R-:W-:Y:S02]  /*15a0*/  ISETP.GE.AND P1, PT, R18.reuse, -0x407fffff, PT ;  /* 0xbf8000011200780c */ /* 0x040fe40003f26270 */
[----:B------:R-:W-:-:S11]  /*15b0*/  FSETP.NEU.AND P2, PT, R18, RZ, PT ;  /* 0x000000ff1200720b */ /* 0x000fd60003f4d000 */
[----:B------:R-:W-:-:S05]  /*15c0*/  @P1 MOV R7, 0x7f800000 ;  /* 0x7f80000000071802 */ /* 0x000fca0000000f00 */
[----:B------:R-:W-:-:S05]  /*15d0*/  @P1 FFMA.FTZ R8, R18, R7, +INF ;  /* 0x7f80000012081423 */ /* 0x000fca0000010007 */
[----:B------:R-:W-:-:S07]  /*15e0*/  FSEL R8, R8, -RZ, P2 ;  /* 0x800000ff08087208 */ /* 0x000fce0001000000 */
.L_x_11:
[----:B------:R-:W-:Y:S05]  /*15f0*/  BSYNC B0 ;  /* 0x0000000000007941 */ /* 0x000fea0003800000 */
.L_x_10:
[----:B------:R-:W-:Y:S04]  /*1600*/  BSSY B0, `(.L_x_12) ;  /* 0x0000007000007945 */ /* 0x000fe80003800000 */
[----:B------:R-:W-:Y:S05]  /*1610*/  @!P4 BRA `(.L_x_13) ;  /* 0x000000000014c947 */ /* 0x000fea0003800000 */
[C---:B------:R-:W-:Y:S02]  /*1620*/  ISETP.GE.AND P1, PT, R23.reuse, -0x407fffff, PT ;  /* 0xbf8000011700780c */ /* 0x040fe40003f26270 */
[----:B------:R-:W-:-:S11]  /*1630*/  FSETP.NEU.AND P2, PT, R23, RZ, PT ;  /* 0x000000ff1700720b */ /* 0x000fd60003f4d000 */
[----:B------:R-:W-:-:S05]  /*1640*/  @P1 MOV R0, 0x7f800000 ;  /* 0x7f80000000001802 */ /* 0x000fca0000000f00 */
[----:B------:R-:W-:-:S05]  /*1650*/  @P1 FFMA.FTZ R21, R23, R0, +INF ;  /* 0x7f80000017151423 */ /* 0x000fca0000010000 */
[----:B------:R-:W-:-:S07]  /*1660*/  FSEL R21, R21, -RZ, P2 ;  /* 0x800000ff15157208 */ /* 0x000fce0001000000 */
.L_x_13:
[----:B------:R-:W-:Y:S05]  /*1670*/  BSYNC B0 ;  /* 0x0000000000007941 */ /* 0x000fea0003800000 */
.L_x_12:
[----:B------:R-:W-:Y:S04]  /*1680*/  BSSY B0, `(.L_x_14) ;  /* 0x0000007000007945 */ /* 0x000fe80003800000 */
[----:B------:R-:W-:Y:S05]  /*1690*/  @!P5 BRA `(.L_x_15) ;  /* 0x000000000014d947 */ /* 0x000fea0003800000 */
[C---:B------:R-:W-:Y:S02]  /*16a0*/  ISETP.GE.AND P1, PT, R24.reuse, -0x407fffff, PT ;  /* 0xbf8000011800780c */ /* 0x040fe40003f26270 */
[----:B------:R-:W-:-:S11]  /*16b0*/  FSETP.NEU.AND P2, PT, R24, RZ, PT ;  /* 0x000000ff1800720b */ /* 0x000fd60003f4d000 */
[----:B------:R-:W-:-:S05]  /*16c0*/  @P1 MOV R7, 0x7f800000 ;  /* 0x7f80000000071802 */ /* 0x000fca0000000f00 */
[----:B------:R-:W-:-:S05]  /*16d0*/  @P1 FFMA.FTZ R6, R24, R7, +INF ;  /* 0x7f80000018061423 */ /* 0x000fca0000010007 */
[----:B------:R-:W-:-:S07]  /*16e0*/  FSEL R6, R6, -RZ, P2 ;  /* 0x800000ff06067208 */ /* 0x000fce0001000000 */
.L_x_15:
[----:B------:R-:W-:Y:S05]  /*16f0*/  BSYNC B0 ;  /* 0x0000000000007941 */ /* 0x000fea0003800000 */
.L_x_14:
[----:B------:R-:W-:Y:S01]  /*1700*/  FSEL R18, R3, R20, P0 ;  /* 0x0000001403127208 */ /* 0x000fe20000000000 */
[----:B------:R-:W-:Y:S01]  /*1710*/  BSSY B0, `(.L_x_16) ;  /* 0x0000018000007945 */ /* 0x000fe20003800000 */
[----:B------:R-:W-:Y:S02]  /*1720*/  FSETP.GT.AND P1, PT, R4, 20, PT ;  /* 0x41a000000400780b */ /* 0x000fe40003f24000 */
[----:B------:R-:W-:Y:S01]  /*1730*/  FSETP.GT.AND P0, PT, R10, 20, PT ;  /* 0x41a000000a00780b */ /* 0x000fe20003f04000 */
[----:B------:R-:W-:Y:S01]  /*1740*/  FADD.FTZ R22, |R18|, -RZ ;  /* 0x800000ff12167221 */ /* 0x000fe20000010200 */
[----:B------:R-:W-:-:S04]  /*1750*/  FSEL R7, R4, R19, P1 ;  /* 0x0000001304077208 */ /* 0x000fc80000800000 */
[----:B------:R-:W-:-:S13]  /*1760*/  FSETP.GE.AND P2, PT, R22, 0.60000002384185791016, PT ;  /* 0x3f19999a1600780b */ /* 0x000fda0003f46000 */
[----:B------:R-:W-:Y:S05]  /*1770*/  @!P2 BRA `(.L_x_17) ;  /* 0x000000000028a947 */ /* 0x000fea0003800000 */
[C---:B------:R-:W-:Y:S01]  /*1780*/  FMUL R0, R22.reuse, 2.8853900432586669922 ;  /* 0x4038aa3b16007820 */ /* 0x040fe20000400000 */
[----:B------:R-:W-:Y:S01]  /*1790*/  HFMA2.MMA R20, -RZ, RZ, 1.875, 0 ;  /* 0x3f800000ff147435 */ /* 0x000fe200000001ff */
[----:B------:R-:W-:-:S04]  /*17a0*/  FSETP.GE.AND P1, PT, R22, 9.010913848876953125, PT ;  /* 0x41102cb41600780b */ /* 0x000fc80003f26000 */
[----:B------:R-:W0:Y:S02]  /*17b0*/  MUFU.EX2 R0, R0 ;  /* 0x0000000000007308 */ /* 0x000e240000000800 */
[----:B0-----:R-:W-:-:S06]  /*17c0*/  FADD R11, R0, 1 ;  /* 0x3f800000000b7421 */ /* 0x001fcc0000000000 */
[----:B------:R-:W0:Y:S02]  /*17d0*/  MUFU.RCP R11, R11 ;  /* 0x0000000b000b7308 */ /* 0x000e240000001000 */
[----:B0-----:R-:W-:-:S05]  /*17e0*/  FFMA.FTZ R17, R11, -2, R20 ;  /* 0xc00000000b117823 */ /* 0x001fca0000010014 */
[----:B------:R-:W-:-:S04]  /*17f0*/  FSEL R17, R17, 1, !P1 ;  /* 0x3f80000011117808 */ /* 0x000fc80004800000 */
[----:B------:R-:W-:Y:S01]  /*1800*/  LOP3.LUT R18, R17, 0x80000000, R18, 0xf8, !PT ;  /* 0x8000000011127812 */ /* 0x000fe200078ef812 */
[----:B------:R-:W-:Y:S06]  /*1810*/  BRA `(.L_x_18) ;  /* 0x00000000001c7947 */ /* 0x000fec0003800000 */
.L_x_17:
[----:B------:R-:W-:Y:S01]  /*1820*/  MOV R0, 0x3c80f082 ;  /* 0x3c80f08200007802 */ /* 0x000fe20000000f00 */
[----:B------:R-:W-:-:S04]  /*1830*/  FMUL R11, R18, R18 ;  /* 0x00000012120b7220 */ /* 0x000fc80000400000 */
[----:B------:R-:W-:-:S04]  /*1840*/  FFMA.FTZ R0, R11, R0, -0.052303962409496307373 ;  /* 0xbd563cae0b007423 */ /* 0x000fc80000010000 */
[----:B------:R-:W-:-:S04]  /*1850*/  FFMA.FTZ R0, R11, R0, 0.1331529766321182251 ;  /* 0x3e0859410b007423 */ /* 0x000fc80000010000 */
[----:B------:R-:W-:-:S04]  /*1860*/  FFMA.FTZ R0, R11, R0, -0.33332768082618713379 ;  /* 0xbeaaa9ed0b007423 */ /* 0x000fc80000010000 */
[----:B------:R-:W-:-:S04]  /*1870*/  FFMA.FTZ R11, R11, R0, RZ ;  /* 0x000000000b0b7223 */ /* 0x000fc800000100ff */
[----:B------:R-:W-:-:S07]  /*1880*/  FFMA.FTZ R18, R18, R11, R18 ;  /* 0x0000000b12127223 */ /* 0x000fce0000010012 */
.L_x_18:
[----:B------:R-:W-:Y:S05]  /*1890*/  BSYNC B0 ;  /* 0x0000000000007941 */ /* 0x000fea0003800000 */
.L_x_16:
[----:B------:R-:W-:Y:S01]  /*18a0*/  FADD.FTZ R22, |R7|, -RZ ;  /* 0x800000ff07167221 */ /* 0x000fe20000010200 */
[----:B------:R-:W-:Y:S01]  /*18b0*/  BSSY B0, `(.L_x_19) ;  /* 0x0000016000007945 */ /* 0x000fe20003800000 */
[----:B------:R-:W-:Y:S02]  /*18c0*/  FSETP.GT.AND P1, PT, R5, 20, PT ;  /* 0x41a000000500780b */ /* 0x000fe40003f24000 */
[----:B------:R-:W-:Y:S02]  /*18d0*/  FSEL R11, R10, R25, P0 ;  /* 0x000000190a0b7208 */ /* 0x000fe40000000000 */
        /* <DEDUP_REMOVED lines=12> */
.L_x_20:
[----:B------:R-:W-:Y:S01]  /*19a0*/  MOV R0, 0x3c80f082 ;  /* 0x3c80f08200007802 */ /* 0x000fe20000000f00 */
[----:B------:R-:W-:-:S04]  /*19b0*/  FMUL R17, R7, R7 ;  /* 0x0000000707117220 */ /* 0x000fc80000400000 */
[----:B------:R-:W-:-:S04]  /*19c0*/  FFMA.FTZ R0, R17, R0, -0.052303962409496307373 ;  /* 0xbd563cae11007423 */ /* 0x000fc80000010000 */
[----:B------:R-:W-:-:S04]  /*19d0*/  FFMA.FTZ R0, R17, R0, 0.1331529766321182251 ;  /* 0x3e08594111007423 */ /* 0x000fc80000010000 */
[----:B------:R-:W-:-:S04]  /*19e0*/  FFMA.FTZ R0, R17, R0, -0.33332768082618713379 ;  /* 0xbeaaa9ed11007423 */ /* 0x000fc80000010000 */
[----:B------:R-:W-:-:S04]  /*19f0*/  FFMA.FTZ R0, R17, R0, RZ ;  /* 0x0000000011007223 */ /* 0x000fc800000100ff */
[----:B------:R-:W-:-:S07]  /*1a00*/  FFMA.FTZ R7, R7, R0, R7 ;  /* 0x0000000007077223 */ /* 0x000fce0000010007 */
.L_x_21:
[----:B------:R-:W-:Y:S05]  /*1a10*/  BSYNC B0 ;  /* 0x0000000000007941 */ /* 0x000fea0003800000 */
.L_x_19:
        /* <DEDUP_REMOVED lines=16> */
.L_x_23:
[----:B------:R-:W-:Y:S01]  /*1b20*/  MOV R0, 0x3c80f082 ;  /* 0x3c80f08200007802 */ /* 0x000fe20000000f00 */
[----:B------:R-:W-:-:S04]  /*1b30*/  FMUL R17, R11, R11 ;  /* 0x0000000b0b117220 */ /* 0x000fc80000400000 */
[----:B------:R-:W-:-:S04]  /*1b40*/  FFMA.FTZ R0, R17, R0, -0.052303962409496307373 ;  /* 0xbd563cae11007423 */ /* 0x000fc80000010000 */
[----:B------:R-:W-:-:S04]  /*1b50*/  FFMA.FTZ R0, R17, R0, 0.1331529766321182251 ;  /* 0x3e08594111007423 */ /* 0x000fc80000010000 */
[----:B------:R-:W-:-:S04]  /*1b60*/  FFMA.FTZ R0, R17, R0, -0.33332768082618713379 ;  /* 0xbeaaa9ed11007423 */ /* 0x000fc80000010000 */
[----:B------:R-:W-:-:S04]  /*1b70*/  FFMA.FTZ R0, R17, R0, RZ ;  /* 0x0000000011007223 */ /* 0x000fc800000100ff */
[----:B------:R-:W-:-:S07]  /*1b80*/  FFMA.FTZ R11, R11, R0, R11 ;  /* 0x000000000b0b7223 */ /* 0x000fce000001000b */
.L_x_24:
[----:B------:R-:W-:Y:S05]  /*1b90*/  BSYNC B0 ;  /* 0x0000000000007941 */ /* 0x000fea0003800000 */
.L_x_22:
        /* <DEDUP_REMOVED lines=16> */
.L_x_26:
[----:B------:R-:W-:Y:S01]  /*1ca0*/  MOV R0, 0x3c80f082 ;  /* 0x3c80f08200007802 */ /* 0x000fe20000000f00 */
[----:B------:R-:W-:-:S04]  /*1cb0*/  FMUL R9, R16, R16 ;  /* 0x0000001010097220 */ /* 0x000fc80000400000 */
[----:B------:R-:W-:-:S04]  /*1cc0*/  FFMA.FTZ R0, R9, R0, -0.052303962409496307373 ;  /* 0xbd563cae09007423 */ /* 0x000fc80000010000 */
[----:B------:R-:W-:-:S04]  /*1cd0*/  FFMA.FTZ R0, R9, R0, 0.1331529766321182251 ;  /* 0x3e08594109007423 */ /* 0x000fc80000010000 */
[----:B------:R-:W-:-:S04]  /*1ce0*/  FFMA.FTZ R0, R9, R0, -0.33332768082618713379 ;  /* 0xbeaaa9ed09007423 */ /* 0x000fc80000010000 */
[----:B------:R-:W-:-:S04]  /*1cf0*/  FFMA.FTZ R9, R9, R0, RZ ;  /* 0x0000000009097223 */ /* 0x000fc800000100ff */
[----:B------:R-:W-:-:S07]  /*1d00*/  FFMA.FTZ R16, R16, R9, R16 ;  /* 0x0000000910107223 */ /* 0x000fce0000010010 */
.L_x_27:
[----:B------:R-:W-:Y:S05]  /*1d10*/  BSYNC B0 ;  /* 0x0000000000007941 */ /* 0x000fea0003800000 */
.L_x_25:
        /* <DEDUP_REMOVED lines=16> */
.L_x_29:
[----:B------:R-:W-:Y:S01]  /*1e20*/  MOV R0, 0x3c80f082 ;  /* 0x3c80f08200007802 */ /* 0x000fe20000000f00 */
[----:B------:R-:W-:-:S04]  /*1e30*/  FMUL R9, R17, R17 ;  /* 0x0000001111097220 */ /* 0x000fc80000400000 */
[----:B------:R-:W-:-:S04]  /*1e40*/  FFMA.FTZ R0, R9, R0, -0.052303962409496307373 ;  /* 0xbd563cae09007423 */ /* 0x000fc80000010000 */
[----:B------:R-:W-:-:S04]  /*1e50*/  FFMA.FTZ R0, R9, R0, 0.1331529766321182251 ;  /* 0x3e08594109007423 */ /* 0x000fc80000010000 */
[----:B------:R-:W-:-:S04]  /*1e60*/  FFMA.FTZ R0, R9, R0, -0.33332768082618713379 ;  /* 0xbeaaa9ed09007423 */ /* 0x000fc80000010000 */
[----:B------:R-:W-:-:S04]  /*1e70*/  FFMA.FTZ R0, R9, R0, RZ ;  /* 0x0000000009007223 */ /* 0x000fc800000100ff */
[----:B------:R-:W-:-:S07]  /*1e80*/  FFMA.FTZ R17, R17, R0, R17 ;  /* 0x0000000011117223 */ /* 0x000fce0000010011 */
.L_x_30:
[----:B------:R-:W-:Y:S05]  /*1e90*/  BSYNC B0 ;  /* 0x0000000000007941 */ /* 0x000fea0003800000 */
.L_x_28:
        /* <DEDUP_REMOVED lines=16> */
.L_x_32:
[----:B------:R-:W-:Y:S01]  /*1fa0*/  MOV R0, 0x3c80f082 ;  /* 0x3c80f08200007802 */ /* 0x000fe20000000f00 */
[----:B------:R-:W-:-:S04]  /*1fb0*/  FMUL R9, R8, R8 ;  /* 0x0000000808097220 */ /* 0x000fc80000400000 */
[----:B------:R-:W-:-:S04]  /*1fc0*/  FFMA.FTZ R0, R9, R0, -0.052303962409496307373 ;  /* 0xbd563cae09007423 */ /* 0x000fc80000010000 */
[----:B------:R-:W-:-:S04]  /*1fd0*/  FFMA.FTZ R0, R9, R0, 0.1331529766321182251 ;  /* 0x3e08594109007423 */ /* 0x000fc80000010000 */
[----:B------:R-:W-:-:S04]  /*1fe0*/  FFMA.FTZ R0, R9, R0, -0.33332768082618713379 ;  /* 0xbeaaa9ed09007423 */ /* 0x000fc80000010000 */
[----:B------:R-:W-:-:S04]  /*1ff0*/  FFMA.FTZ R9, R9, R0, RZ ;  /* 0x0000000009097223 */ /* 0x000fc800000100ff */
[----:B------:R-:W-:-:S07]  /*2000*/  FFMA.FTZ R20, R8, R9, R8 ;  /* 0x0000000908147223 */ /* 0x000fce0000010008 */
.L_x_33:
[----:B------:R-:W-:Y:S05]  /*2010*/  BSYNC B0 ;  /* 0x0000000000007941 */ /* 0x000fea0003800000 */
.L_x_31:
[----:B------:R-:W-:Y:S01]  /*2020*/  FADD.FTZ R19, |R21|, -RZ ;  /* 0x800000ff15137221 */ /* 0x000fe20000010200 */
[----:B------:R-:W-:Y:S01]  /*2030*/  BSSY B0, `(.L_x_34) ;  /* 0x0000015000007945 */ /* 0x000fe20003800000 */
[----:B------:R-:W-:-:S03]  /*2040*/  FSEL R6, R15, R6, P1 ;  /* 0x000000060f067208 */ /* 0x000fc60000800000 */
        /* <DEDUP_REMOVED lines=12> */
.L_x_35:
[----:B------:R-:W-:Y:S01]  /*2110*/  MOV R0, 0x3c80f082 ;  /* 0x3c80f08200007802 */ /* 0x000fe20000000f00 */
[----:B------:R-:W-:-:S04]  /*2120*/  FMUL R9, R21, R21 ;  /* 0x0000001515097220 */ /* 0x000fc80000400000 */
[----:B------:R-:W-:-:S04]  /*2130*/  FFMA.FTZ R0, R9, R0, -0.052303962409496307373 ;  /* 0xbd563cae09007423 */ /* 0x000fc80000010000 */
[----:B------:R-:W-:-:S04]  /*2140*/  FFMA.FTZ R0, R9, R0, 0.1331529766321182251 ;  /* 0x3e08594109007423 */ /* 0x000fc80000010000 */
[----:B------:R-:W-:-:S04]  /*2150*/  FFMA.FTZ R0, R9, R0, -0.33332768082618713379 ;  /* 0xbeaaa9ed09007423 */ /* 0x000fc80000010000 */
[----:B------:R-:W-:-:S04]  /*2160*/  FFMA.FTZ R0, R9, R0, RZ ;  /* 0x0000000009007223 */ /* 0x000fc800000100ff */
[----:B------:R-:W-:-:S07]  /*2170*/  FFMA.FTZ R21, R21, R0, R21 ;  /* 0x0000000015157223 */ /* 0x000fce0000010015 */
.L_x_36:
[----:B------:R-:W-:Y:S05]  /*2180*/  BSYNC B0 ;  /* 0x0000000000007941 */ /* 0x000fea0003800000 */
.L_x_34:
[----:B------:R-:W-:Y:S01]  /*2190*/  FADD.FTZ R22, |R6|, -RZ ;  /* 0x800000ff06167221 */ /* 0x000fe20000010200 */
[----:B------:R-:W-:Y:S01]  /*21a0*/  BSSY B0, `(.L_x_37) ;  /* 0x0000015000007945 */ /* 0x000fe20003800000 */
[----:B------:R-:W-:-:S03]  /*21b0*/  SHF.R.S32.HI R19, RZ, 0x1f, R2 ;  /* 0x0000001fff137819 */ /* 0x000fc60000011402 */
        /* <DEDUP_REMOVED lines=12> */
.L_x_38:
[----:B------:R-:W-:Y:S01]  /*2280*/  MOV R0, 0x3c80f082 ;  /* 0x3c80f08200007802 */ /* 0x000fe20000000f00 */
[----:B------:R-:W-:-:S04]  /*2290*/  FMUL R9, R6, R6 ;  /* 0x0000000606097220 */ /* 0x000fc80000400000 */
[----:B------:R-:W-:-:S04]  /*22a0*/  FFMA.FTZ R0, R9, R0, -0.052303962409496307373 ;  /* 0xbd563cae09007423 */ /* 0x000fc80000010000 */
[----:B------:R-:W-:-:S04]  /*22b0*/  FFMA.FTZ R0, R9, R0, 0.1331529766321182251 ;  /* 0x3e08594109007423 */ /* 0x000fc80000010000 */
[----:B------:R-:W-:-:S04]  /*22c0*/  FFMA.FTZ R0, R9, R0, -0.33332768082618713379 ;  /* 0xbeaaa9ed09007423 */ /* 0x000fc80000010000 */
[----:B------:R-:W-:-:S04]  /*22d0*/  FFMA.FTZ R9, R9, R0, RZ ;  /* 0x0000000009097223 */ /* 0x000fc800000100ff */
[----:B------:R-:W-:-:S07]  /*22e0*/  FFMA.FTZ R0, R6, R9, R6 ;  /* 0x0000000906007223 */ /* 0x000fce0000010006 */
.L_x_39:
[----:B------:R-:W-:Y:S05]  /*22f0*/  BSYNC B0 ;  /* 0x0000000000007941 */ /* 0x000fea0003800000 */
.L_x_37:
[----:B------:R-:W-:Y:S01]  /*2300*/  ULDC.64 UR6, c[0x0][0x210] ;  /* 0x0000840000067ab9 */ /* 0x000fe20000000a00 */
[----:B------:R-:W-:Y:S01]  /*2310*/  FMUL R9, R4, R7 ;  /* 0x0000000704097220 */ /* 0x000fe20000400000 */
[----:B------:R-:W-:Y:S01]  /*2320*/  LEA R6, P0, R2, UR6, 0x2 ;  /* 0x0000000602067c11 */ /* 0x000fe2000f8010ff */
[----:B------:R-:W-:Y:S01]  /*2330*/  FMUL R10, R10, R11 ;  /* 0x0000000b0a0a7220 */ /* 0x000fe20000400000 */
[----:B------:R-:W-:Y:S01]  /*2340*/  FMUL R8, R3, R18 ;  /* 0x0000001203087220 */ /* 0x000fe20000400000 */
[----:B------:R-:W-:Y:S01]  /*2350*/  FMUL R11, R5, R16 ;  /* 0x00000010050b7220 */ /* 0x000fe20000400000 */
[----:B------:R-:W-:Y:S01]  /*2360*/  LEA.HI.X R7, R2, UR7, R19, 0x2, P0 ;  /* 0x0000000702077c11 */ /* 0x000fe200080f1413 */
[----:B------:R-:W-:Y:S01]  /*2370*/  FMUL R12, R12, R17 ;  /* 0x000000110c0c7220 */ /* 0x000fe20000400000 */
[----:B------:R-:W-:Y:S01]  /*2380*/  FMUL R13, R13, R20 ;  /* 0x000000140d0d7220 */ /* 0x000fe20000400000 */
[----:B------:R-:W-:Y:S01]  /*2390*/  FMUL R14, R14, R21 ;  /* 0x000000150e0e7220 */ /* 0x000fe20000400000 */
[----:B------:R-:W-:Y:S01]  /*23a0*/  FMUL R15, R15, R0 ;  /* 0x000000000f0f7220 */ /* 0x000fe20000400000 */
[----:B------:R-:W-:Y:S04]  /*23b0*/  STG.E.128 desc[UR4][R6.64], R8 ;  /* 0x0000000806007986 */ /* 0x000fe8000c101d04 */
[----:B------:R-:W-:Y:S01]  /*23c0*/  STG.E.128 desc[UR4][R6.64+0x800], R12 ;  /* 0x0008000c06007986 */ /* 0x000fe2000c101d04 */
[----:B------:R-:W-:Y:S05]  /*23d0*/  EXIT ;  /* 0x000000000000794d */ /* 0x000fea0003800000 */
.L_x_40:
[----:B------:R-:W-:-:S00]  /*23e0*/  BRA `(.L_x_40) ;  /* 0xfffffffc00fc7947 */ /* 0x000fc0000383ffff */
[----:B------:R-:W-:-:S00]  /*23f0*/  NOP ;  /* 0x0000000000007918 */ /* 0x000fc00000000000 */
        /* <DEDUP_REMOVED lines=8> */
.L_x_41:


//--------------------- .nv.global.init           --------------------------
	.section	.nv.global.init,"aw",@progbits
.nv.global.init:
	.type		_$_str,@object
	.size		_$_str,(_$_str_$_2 - _$_str)
_$_str:
        /*0000*/ 	.byte	0x5f, 0x5f, 0x43, 0x55, 0x44, 0x41, 0x5f, 0x46, 0x54, 0x5a, 0x00
	.type		_$_str_$_2,@object
	.size		_$_str_$_2,(.L_1 - _$_str_$_2)
_$_str_$_2:
        /*000b*/ 	.byte	0x5f, 0x5f, 0x43, 0x55, 0x44, 0x41, 0x5f, 0x50, 0x52, 0x45, 0x43, 0x5f, 0x53, 0x51, 0x52, 0x54
        /*001b*/ 	.byte	0x00
.L_1:


//--------------------- .nv.constant0.triton_poi_fused__native_batch_norm_legit_no_training_mul_softplus_tanh_11 --------------------------
	.section	.nv.constant0.triton_poi_fused__native_batch_norm_legit_no_training_mul_softplus_tanh_11,"a",@progbits
	.sectionflags	@""
	.align	4
.nv.constant0.triton_poi_fused__native_batch_norm_legit_no_training_mul_softplus_tanh_11:
	.zero		580
